def matmul_kernel(
    a_ptr,
    b_ptr,
    c_ptr,
    M,
    N,
    K,
    stride_am,
    stride_ak,
    stride_bk,
    stride_bn,
    stride_cm,
    stride_cn,
    BLOCK_M: tl.constexpr,
    BLOCK_N: tl.constexpr,
    BLOCK_K: tl.constexpr,
    GROUP_M: tl.constexpr,
):
    pid = tl.program_id(axis=0)
    num_pid_m = tl.cdiv(M, BLOCK_M)
    num_pid_n = tl.cdiv(N, BLOCK_N)
    num_pid_in_group = GROUP_M * num_pid_n
    group_id = pid // num_pid_in_group
    first_pid_m = group_id * GROUP_M
    group_size_m = min(num_pid_m - first_pid_m, GROUP_M)
    pid_m = first_pid_m + ((pid % num_pid_in_group) % group_size_m)
    pid_n = (pid % num_pid_in_group) // group_size_m

    offs_am = (pid_m * BLOCK_M + tl.arange(0, BLOCK_M)) % M
    offs_bn = (pid_n * BLOCK_N + tl.arange(0, BLOCK_N)) % N
    offs_k = tl.arange(0, BLOCK_K)
    a_ptrs = a_ptr + offs_am[:, None] * stride_am + offs_k[None, :] * stride_ak
    b_ptrs = b_ptr + offs_k[:, None] * stride_bk + offs_bn[None, :] * stride_bn

    acc = tl.zeros((BLOCK_M, BLOCK_N), dtype=tl.float32)
    for kk in range(0, tl.cdiv(K, BLOCK_K)):
        a = tl.load(a_ptrs, mask=offs_k[None, :] < K - kk * BLOCK_K, other=0.0)
        b = tl.load(b_ptrs, mask=offs_k[:, None] < K - kk * BLOCK_K, other=0.0)
        acc = tl.dot(a, b, acc)
        a_ptrs += BLOCK_K * stride_ak
        b_ptrs += BLOCK_K * stride_bk

    c = acc.to(c_ptr.dtype.element_ty)
    offs_cm = pid_m * BLOCK_M + tl.arange(0, BLOCK_M)
    offs_cn = pid_n * BLOCK_N + tl.arange(0, BLOCK_N)
    c_ptrs = c_ptr + offs_cm[:, None] * stride_cm + offs_cn[None, :] * stride_cn
    mask = (offs_cm[:, None] < M) & (offs_cn[None, :] < N)
    tl.store(c_ptrs, c, mask=mask)

# config = {"BLOCK_K": 64, "BLOCK_M": 16, "BLOCK_N": 32, "GROUP_M": 8, "arch": "sm_100", "dtype": "fp8e4m3", "num_ctas": 1, "num_stages": 2, "num_warps": 2}
# arch = sm_100


// ===== COMPILED SASS (sm_100a) =====

	.target	sm_100a

	.elftype	@"ET_EXEC"


//--------------------- .note.nv.tkinfo           --------------------------
	.section	.note.nv.tkinfo,"",@"SHT_NOTE"
	.sectionflags	@"SHF_NOTE_NV_TKINFO"
	.tkinfo
        /*0018*/ 	.word	0x00000081
        /*0030*/ 	.string	""
        /*0030*/ 	.string	"ptxas-blackwell"
        /*0030*/ 	.string	"Cuda compilation tools, release 12.9, V12.9.86"
        /*0030*/ 	.string	"Build cuda_12.9.r12.9/compiler.36037853_0"
        /*0030*/ 	.string	"-v  -suppress-debug-info  -lineinfo  -arch sm_100a "



//--------------------- .note.nv.cuver            --------------------------
	.section	.note.nv.cuver,"",@"SHT_NOTE"
	.sectionflags	@"SHF_NOTE_NV_CUVER"
        /*0018*/ 	.short	0x0001
        /*001a*/ 	.short	0x0064
        /*001c*/ 	.short	0x0001
        /*001e*/ 	.short	0x0000
        /*0020*/ 	.short	0x0001
        /*0022*/ 	.short	0x0000


//--------------------- .nv.info                  --------------------------
	.section	.nv.info,"",@"SHT_CUDA_INFO"
	.align	4


	//----- nvinfo : EIATTR_REGCOUNT
	.align		4
        /*0000*/ 	.byte	0x04, 0x2f
        /*0002*/ 	.short	(.L_1 - .L_0)
	.align		4
.L_0:
        /*0004*/ 	.word	index@(matmul_kernel)
        /*0008*/ 	.word	0x00000085


	//----- nvinfo : EIATTR_FRAME_SIZE
	.align		4
.L_1:
        /*000c*/ 	.byte	0x04, 0x11
        /*000e*/ 	.short	(.L_3 - .L_2)
	.align		4
.L_2:
        /*0010*/ 	.word	index@(matmul_kernel)
        /*0014*/ 	.word	0x00000000


	//----- nvinfo : EIATTR_MIN_STACK_SIZE
	.align		4
.L_3:
        /*0018*/ 	.byte	0x04, 0x12
        /*001a*/ 	.short	(.L_5 - .L_4)
	.align		4
.L_4:
        /*001c*/ 	.word	index@(matmul_kernel)
        /*0020*/ 	.word	0x00000000
.L_5:


//--------------------- .nv.info.matmul_kernel    --------------------------
	.section	.nv.info.matmul_kernel,"",@"SHT_CUDA_INFO"
	.sectionflags	@""
	.align	4


	//----- nvinfo : EIATTR_CUDA_API_VERSION
	.align		4
        /*0000*/ 	.byte	0x04, 0x37
        /*0002*/ 	.short	(.L_7 - .L_6)
.L_6:
        /*0004*/ 	.word	0x00000081


	//----- nvinfo : EIATTR_KPARAM_INFO
	.align		4
.L_7:
        /*0008*/ 	.byte	0x04, 0x17
        /*000a*/ 	.short	(.L_9 - .L_8)
.L_8:
        /*000c*/ 	.word	0x00000000
        /*0010*/ 	.short	0x000d
        /*0012*/ 	.short	0x0048
        /*0014*/ 	.byte	0x00, 0xf4, 0x21, 0x00


	//----- nvinfo : EIATTR_KPARAM_INFO
	.align		4
.L_9:
        /*0018*/ 	.byte	0x04, 0x17
        /*001a*/ 	.short	(.L_11 - .L_10)
.L_10:
        /*001c*/ 	.word	0x00000000
        /*0020*/ 	.short	0x000c
        /*0022*/ 	.short	0x0040
        /*0024*/ 	.byte	0x00, 0xf4, 0x21, 0x00


	//----- nvinfo : EIATTR_KPARAM_INFO
	.align		4
.L_11:
        /*0028*/ 	.byte	0x04, 0x17
        /*002a*/ 	.short	(.L_13 - .L_12)
.L_12:
        /*002c*/ 	.word	0x00000000
        /*0030*/ 	.short	0x000b
        /*0032*/ 	.short	0x0038
        /*0034*/ 	.byte	0x00, 0xf0, 0x11, 0x00


	//----- nvinfo : EIATTR_KPARAM_INFO
	.align		4
.L_13:
        /*0038*/ 	.byte	0x04, 0x17
        /*003a*/ 	.short	(.L_15 - .L_14)
.L_14:
        /*003c*/ 	.word	0x00000000
        /*0040*/ 	.short	0x000a
        /*0042*/ 	.short	0x0034
        /*0044*/ 	.byte	0x00, 0xf0, 0x11, 0x00


	//----- nvinfo : EIATTR_KPARAM_INFO
	.align		4
.L_15:
        /*0048*/ 	.byte	0x04, 0x17
        /*004a*/ 	.short	(.L_17 - .L_16)
.L_16:
        /*004c*/ 	.word	0x00000000
        /*0050*/ 	.short	0x0009
        /*0052*/ 	.short	0x0030
        /*0054*/ 	.byte	0x00, 0xf0, 0x11, 0x00


	//----- nvinfo : EIATTR_KPARAM_INFO
	.align		4
.L_17:
        /*0058*/ 	.byte	0x04, 0x17
        /*005a*/ 	.short	(.L_19 - .L_18)
.L_18:
        /*005c*/ 	.word	0x00000000
        /*0060*/ 	.short	0x0008
        /*0062*/ 	.short	0x002c
        /*0064*/ 	.byte	0x00, 0xf0, 0x11, 0x00


	//----- nvinfo : EIATTR_KPARAM_INFO
	.align		4
.L_19:
        /*0068*/ 	.byte	0x04, 0x17
        /*006a*/ 	.short	(.L_21 - .L_20)
.L_20:
        /*006c*/ 	.word	0x00000000
        /*0070*/ 	.short	0x0007
        /*0072*/ 	.short	0x0028
        /*0074*/ 	.byte	0x00, 0xf0, 0x11, 0x00


	//----- nvinfo : EIATTR_KPARAM_INFO
	.align		4
.L_21:
        /*0078*/ 	.byte	0x04, 0x17
        /*007a*/ 	.short	(.L_23 - .L_22)
.L_22:
        /*007c*/ 	.word	0x00000000
        /*0080*/ 	.short	0x0006
        /*0082*/ 	.short	0x0024
        /*0084*/ 	.byte	0x00, 0xf0, 0x11, 0x00


	//----- nvinfo : EIATTR_KPARAM_INFO
	.align		4
.L_23:
        /*0088*/ 	.byte	0x04, 0x17
        /*008a*/ 	.short	(.L_25 - .L_24)
.L_24:
        /*008c*/ 	.word	0x00000000
        /*0090*/ 	.short	0x0005
        /*0092*/ 	.short	0x0020
        /*0094*/ 	.byte	0x00, 0xf0, 0x11, 0x00


	//----- nvinfo : EIATTR_KPARAM_INFO
	.align		4
.L_25:
        /*0098*/ 	.byte	0x04, 0x17
        /*009a*/ 	.short	(.L_27 - .L_26)
.L_26:
        /*009c*/ 	.word	0x00000000
        /*00a0*/ 	.short	0x0004
        /*00a2*/ 	.short	0x001c
        /*00a4*/ 	.byte	0x00, 0xf0, 0x11, 0x00


	//----- nvinfo : EIATTR_KPARAM_INFO
	.align		4
.L_27:
        /*00a8*/ 	.byte	0x04, 0x17
        /*00aa*/ 	.short	(.L_29 - .L_28)
.L_28:
        /*00ac*/ 	.word	0x00000000
        /*00b0*/ 	.short	0x0003
        /*00b2*/ 	.short	0x0018
        /*00b4*/ 	.byte	0x00, 0xf0, 0x11, 0x00


	//----- nvinfo : EIATTR_KPARAM_INFO
	.align		4
.L_29:
        /*00b8*/ 	.byte	0x04, 0x17
        /*00ba*/ 	.short	(.L_31 - .L_30)
.L_30:
        /*00bc*/ 	.word	0x00000000
        /*00c0*/ 	.short	0x0002
        /*00c2*/ 	.short	0x0010
        /*00c4*/ 	.byte	0x00, 0xf4, 0x21, 0x00


	//----- nvinfo : EIATTR_KPARAM_INFO
	.align		4
.L_31:
        /*00c8*/ 	.byte	0x04, 0x17
        /*00ca*/ 	.short	(.L_33 - .L_32)
.L_32:
        /*00cc*/ 	.word	0x00000000
        /*00d0*/ 	.short	0x0001
        /*00d2*/ 	.short	0x0008
        /*00d4*/ 	.byte	0x00, 0xf4, 0x21, 0x00


	//----- nvinfo : EIATTR_KPARAM_INFO
	.align		4
.L_33:
        /*00d8*/ 	.byte	0x04, 0x17
        /*00da*/ 	.short	(.L_35 - .L_34)
.L_34:
        /*00dc*/ 	.word	0x00000000
        /*00e0*/ 	.short	0x0000
        /*00e2*/ 	.short	0x0000
        /*00e4*/ 	.byte	0x00, 0xf4, 0x21, 0x00


	//----- nvinfo : EIATTR_SPARSE_MMA_MASK
	.align		4
.L_35:
        /*00e8*/ 	.byte	0x03, 0x50
        /*00ea*/ 	.short	0x0000


	//----- nvinfo : EIATTR_MAXREG_COUNT
	.align		4
        /*00ec*/ 	.byte	0x03, 0x1b
        /*00ee*/ 	.short	0x00ff


	//----- nvinfo : EIATTR_NUM_BARRIERS
	.align		4
        /*00f0*/ 	.byte	0x02, 0x4c
        /*00f2*/ 	.byte	0x01
	.zero		1


	//----- nvinfo : EIATTR_VRC_CTA_INIT_COUNT
	.align		4
        /*00f4*/ 	.byte	0x02, 0x4a
	.zero		1
	.zero		1


	//----- nvinfo : EIATTR_EXIT_INSTR_OFFSETS
	.align		4
        /*00f8*/ 	.byte	0x04, 0x1c
        /*00fa*/ 	.short	(.L_37 - .L_36)


	//   ....[0]....
.L_36:
        /*00fc*/ 	.word	0x00005170


	//   ....[1]....
        /*0100*/ 	.word	0x00005190


	//----- nvinfo : EIATTR_REQNTID
	.align		4
.L_37:
        /*0104*/ 	.byte	0x04, 0x10
        /*0106*/ 	.short	(.L_39 - .L_38)
.L_38:
        /*0108*/ 	.word	0x00000040
        /*010c*/ 	.word	0x00000001
        /*0110*/ 	.word	0x00000001


	//----- nvinfo : EIATTR_CBANK_PARAM_SIZE
	.align		4
.L_39:
        /*0114*/ 	.byte	0x03, 0x19
        /*0116*/ 	.short	0x0050


	//----- nvinfo : EIATTR_PARAM_CBANK
	.align		4
        /*0118*/ 	.byte	0x04, 0x0a
        /*011a*/ 	.short	(.L_41 - .L_40)
	.align		4
.L_40:
        /*011c*/ 	.word	index@(.nv.constant0.matmul_kernel)
        /*0120*/ 	.short	0x0380
        /*0122*/ 	.short	0x0050


	//----- nvinfo : EIATTR_SW_WAR
	.align		4
.L_41:
        /*0124*/ 	.byte	0x04, 0x36
        /*0126*/ 	.short	(.L_43 - .L_42)
.L_42:
        /*0128*/ 	.word	0x00000008
.L_43:


//--------------------- .nv.compat                --------------------------
	.section	.nv.compat,"",@"SHT_CUDA_COMPAT_INFO"
	.align	4
        /*0000*/ 	.byte	0x02, 0x02, 0x02, 0x00, 0x02, 0x05, 0x05, 0x00, 0x02, 0x03, 0x00, 0x00, 0x02, 0x06, 0x01, 0x00


//--------------------- .nv.callgraph             --------------------------
	.section	.nv.callgraph,"",@"SHT_CUDA_CALLGRAPH"
	.align	4
	.sectionentsize	8
	.align		4
        /*0000*/ 	.word	0x00000000
	.align		4
        /*0004*/ 	.word	0xffffffff
	.align		4
        /*0008*/ 	.word	0x00000000
	.align		4
        /*000c*/ 	.word	0xfffffffe
	.align		4
        /*0010*/ 	.word	0x00000000
	.align		4
        /*0014*/ 	.word	0xfffffffd
	.align		4
        /*0018*/ 	.word	0x00000000
	.align		4
        /*001c*/ 	.word	0xfffffffc


//--------------------- .text.matmul_kernel       --------------------------
	.section	.text.matmul_kernel,"ax",@progbits
	.align	128
        .global         matmul_kernel
        .type           matmul_kernel,@function
        .size           matmul_kernel,(.L_x_4 - matmul_kernel)
        .other          matmul_kernel,@"STO_CUDA_ENTRY STV_DEFAULT"
matmul_kernel:
.text.matmul_kernel:
[----:B------:R-:W0:Y:S08]  /*0000*/  LDC R1, c[0x0][0x37c] ;  /* 0x0000df00ff017b82 */ /* 0x000e300000000800 */
[----:B------:R-:W1:Y:S01]  /*0010*/  LDC.64 R30, c[0x0][0x398] ;  /* 0x0000e600ff1e7b82 */ /* 0x000e620000000a00 */
[----:B------:R-:W2:Y:S01]  /*0020*/  S2R R5, SR_CTAID.X ;  /* 0x0000000000057919 */ /* 0x000ea20000002500 */
[----:B------:R-:W3:Y:S01]  /*0030*/  LDCU UR5, c[0x0][0x3a0] ;  /* 0x00007400ff0577ac */ /* 0x000ee20008000800 */
[----:B------:R-:W-:Y:S01]  /*0040*/  UMOV UR4, 0x400 ;  /* 0x0000040000047882 */ /* 0x000fe20000000000 */
[----:B------:R-:W4:Y:S04]  /*0050*/  LDCU.64 UR12, c[0x0][0x358] ;  /* 0x00006b00ff0c77ac */ /* 0x000f280008000a00 */
[----:B------:R-:W5:Y:S01]  /*0060*/  S2UR UR6, SR_CgaCtaId ;  /* 0x00000000000679c3 */ /* 0x000f620000008800 */
[----:B------:R-:W0:Y:S01]  /*0070*/  LDCU UR7, c[0x0][0x3a0] ;  /* 0x00007400ff0777ac */ /* 0x000e220008000800 */
[----:B---3--:R-:W-:Y:S01]  /*0080*/  UIADD3 UR5, UPT, UPT, UR5, 0x3f, URZ ;  /* 0x0000003f05057890 */ /* 0x008fe2000fffe0ff */
[----:B-1----:R-:W-:-:S03]  /*0090*/  VIADD R0, R31, 0x1f ;  /* 0x0000001f1f007836 */ /* 0x002fc60000000000 */
[----:B------:R-:W-:Y:S02]  /*00a0*/  UISETP.GT.AND UP0, UPT, UR5, 0x3f, UPT ;  /* 0x0000003f0500788c */ /* 0x000fe4000bf04270 */
[----:B------:R-:W-:Y:S01]  /*00b0*/  SHF.R.S32.HI R3, RZ, 0x1f, R0 ;  /* 0x0000001fff037819 */ /* 0x000fe20000011400 */
[----:B-----5:R-:W-:-:S03]  /*00c0*/  ULEA UR4, UR6, UR4, 0x18 ;  /* 0x0000000406047291 */ /* 0x020fc6000f8ec0ff */
[----:B------:R-:W-:Y:S02]  /*00d0*/  LEA.HI R3, R3, R0, RZ, 0x5 ;  /* 0x0000000003037211 */ /* 0x000fe400078f28ff */
[----:B--2---:R-:W-:Y:S02]  /*00e0*/  IABS R8, R5 ;  /* 0x0000000500087213 */ /* 0x004fe40000000000 */
[----:B------:R-:W-:-:S05]  /*00f0*/  SHF.R.S32.HI R3, RZ, 0x5, R3 ;  /* 0x00000005ff037819 */ /* 0x000fca0000011403 */
[----:B------:R-:W-:-:S05]  /*0100*/  IMAD.SHL.U32 R4, R3, 0x8, RZ ;  /* 0x0000000803047824 */ /* 0x000fca00078e00ff */
[-C--:B------:R-:W-:Y:S02]  /*0110*/  IABS R7, R4.reuse ;  /* 0x0000000400077213 */ /* 0x080fe40000000000 */
[----:B------:R-:W-:Y:S02]  /*0120*/  IABS R10, R4 ;  /* 0x00000004000a7213 */ /* 0x000fe40000000000 */
[----:B------:R-:W1:Y:S08]  /*0130*/  I2F.RP R0, R7 ;  /* 0x0000000700007306 */ /* 0x000e700000209400 */
[----:B-1----:R-:W1:Y:S02]  /*0140*/  MUFU.RCP R0, R0 ;  /* 0x0000000000007308 */ /* 0x002e640000001000 */
[----:B-1----:R-:W-:-:S02]  /*0150*/  VIADD R2, R0, 0xffffffe ;  /* 0x0ffffffe00027836 */ /* 0x002fc40000000000 */
[----:B------:R-:W-:-:S04]  /*0160*/  IMAD.MOV R0, RZ, RZ, -R10 ;  /* 0x000000ffff007224 */ /* 0x000fc800078e0a0a */
[----:B------:R1:W2:Y:S02]  /*0170*/  F2I.FTZ.U32.TRUNC.NTZ R3, R2 ;  /* 0x0000000200037305 */ /* 0x0002a4000021f000 */
[----:B-1----:R-:W-:Y:S02]  /*0180*/  IMAD.MOV.U32 R2, RZ, RZ, RZ ;  /* 0x000000ffff027224 */ /* 0x002fe400078e00ff */
[----:B--2---:R-:W-:-:S04]  /*0190*/  IMAD.MOV R6, RZ, RZ, -R3 ;  /* 0x000000ffff067224 */ /* 0x004fc800078e0a03 */
[----:B------:R-:W-:Y:S02]  /*01a0*/  IMAD R9, R6, R7, RZ ;  /* 0x0000000706097224 */ /* 0x000fe400078e02ff */
[----:B------:R-:W-:Y:S02]  /*01b0*/  IMAD.MOV.U32 R6, RZ, RZ, R8 ;  /* 0x000000ffff067224 */ /* 0x000fe400078e0008 */
[----:B------:R-:W-:-:S06]  /*01c0*/  IMAD.HI.U32 R3, R3, R9, R2 ;  /* 0x0000000903037227 */ /* 0x000fcc00078e0002 */
[----:B------:R-:W-:-:S04]  /*01d0*/  IMAD.HI.U32 R3, R3, R6, RZ ;  /* 0x0000000603037227 */ /* 0x000fc800078e00ff */
[----:B------:R-:W-:-:S05]  /*01e0*/  IMAD R0, R3, R0, R6 ;  /* 0x0000000003007224 */ /* 0x000fca00078e0206 */
[----:B------:R-:W-:-:S13]  /*01f0*/  ISETP.GT.U32.AND P1, PT, R7, R0, PT ;  /* 0x000000000700720c */ /* 0x000fda0003f24070 */
[----:B------:R-:W-:Y:S02]  /*0200*/  @!P1 IMAD.IADD R0, R0, 0x1, -R7 ;  /* 0x0000000100009824 */ /* 0x000fe400078e0a07 */
[----:B------:R-:W-:Y:S01]  /*0210*/  @!P1 VIADD R3, R3, 0x1 ;  /* 0x0000000103039836 */ /* 0x000fe20000000000 */
[----:B------:R-:W-:Y:S02]  /*0220*/  ISETP.NE.AND P1, PT, R4, RZ, PT ;  /* 0x000000ff0400720c */ /* 0x000fe40003f25270 */
[----:B------:R-:W-:Y:S02]  /*0230*/  ISETP.GE.U32.AND P0, PT, R0, R7, PT ;  /* 0x000000070000720c */ /* 0x000fe40003f06070 */
[----:B------:R-:W-:-:S04]  /*0240*/  LOP3.LUT R0, R5, R4, RZ, 0x3c, !PT ;  /* 0x0000000405007212 */ /* 0x000fc800078e3cff */
[----:B------:R-:W-:Y:S01]  /*0250*/  ISETP.GE.AND P2, PT, R0, RZ, PT ;  /* 0x000000ff0000720c */ /* 0x000fe20003f46270 */
[----:B------:R-:W-:-:S06]  /*0260*/  VIADD R0, R30, 0xf ;  /* 0x0000000f1e007836 */ /* 0x000fcc0000000000 */
[----:B------:R-:W-:-:S04]  /*0270*/  @P0 VIADD R3, R3, 0x1 ;  /* 0x0000000103030836 */ /* 0x000fc80000000000 */
[----:B------:R-:W-:Y:S01]  /*0280*/  IMAD.MOV.U32 R2, RZ, RZ, R3 ;  /* 0x000000ffff027224 */ /* 0x000fe200078e0003 */
[----:B------:R-:W-:-:S03]  /*0290*/  SHF.R.S32.HI R3, RZ, 0x1f, R0 ;  /* 0x0000001fff037819 */ /* 0x000fc60000011400 */
[----:B------:R-:W-:Y:S01]  /*02a0*/  @!P2 IMAD.MOV R2, RZ, RZ, -R2 ;  /* 0x000000ffff02a224 */ /* 0x000fe200078e0a02 */
[----:B------:R-:W-:Y:S02]  /*02b0*/  @!P1 LOP3.LUT R2, RZ, R4, RZ, 0x33, !PT ;  /* 0x00000004ff029212 */ /* 0x000fe400078e33ff */
[----:B------:R-:W-:-:S03]  /*02c0*/  LEA.HI R3, R3, R0, RZ, 0x4 ;  /* 0x0000000003037211 */ /* 0x000fc600078f20ff */
[----:B------:R-:W-:Y:S02]  /*02d0*/  IMAD.SHL.U32 R6, R2, 0x8, RZ ;  /* 0x0000000802067824 */ /* 0x000fe400078e00ff */
[----:B------:R-:W-:-:S03]  /*02e0*/  IMAD.MOV R2, RZ, RZ, -R2 ;  /* 0x000000ffff027224 */ /* 0x000fc600078e0a02 */
[----:B------:R-:W-:Y:S01]  /*02f0*/  LEA.HI.SX32 R3, R3, -R6, 0x1c ;  /* 0x8000000603037211 */ /* 0x000fe200078fe2ff */
[----:B------:R-:W-:-:S03]  /*0300*/  IMAD R4, R4, R2, R5 ;  /* 0x0000000204047224 */ /* 0x000fc600078e0205 */
[----:B------:R-:W-:Y:S02]  /*0310*/  VIMNMX R11, PT, PT, R3, 0x8, PT ;  /* 0x00000008030b7848 */ /* 0x000fe40003fe0100 */
[----:B------:R-:W-:Y:S02]  /*0320*/  IABS R9, R4 ;  /* 0x0000000400097213 */ /* 0x000fe40000000000 */
[----:B------:R-:W-:-:S04]  /*0330*/  IABS R7, R11 ;  /* 0x0000000b00077213 */ /* 0x000fc80000000000 */
[----:B------:R-:W1:Y:S08]  /*0340*/  I2F.RP R0, R7 ;  /* 0x0000000700007306 */ /* 0x000e700000209400 */
[----:B-1----:R-:W1:Y:S02]  /*0350*/  MUFU.RCP R0, R0 ;  /* 0x0000000000007308 */ /* 0x002e640000001000 */
[----:B-1----:R-:W-:-:S06]  /*0360*/  VIADD R3, R0, 0xffffffe ;  /* 0x0ffffffe00037836 */ /* 0x002fcc0000000000 */
[----:B------:R-:W1:Y:S02]  /*0370*/  F2I.FTZ.U32.TRUNC.NTZ R3, R3 ;  /* 0x0000000300037305 */ /* 0x000e64000021f000 */
[----:B-1----:R-:W-:-:S04]  /*0380*/  IMAD.MOV R8, RZ, RZ, -R3 ;  /* 0x000000ffff087224 */ /* 0x002fc800078e0a03 */
[----:B------:R-:W-:Y:S01]  /*0390*/  IMAD.MOV.U32 R2, RZ, RZ, R8 ;  /* 0x000000ffff027224 */ /* 0x000fe200078e0008 */
[----:B------:R-:W-:-:S03]  /*03a0*/  IABS R8, R11 ;  /* 0x0000000b00087213 */ /* 0x000fc60000000000 */
[----:B------:R-:W-:Y:S02]  /*03b0*/  IMAD R5, R2, R7, RZ ;  /* 0x0000000702057224 */ /* 0x000fe400078e02ff */
[----:B------:R-:W-:Y:S02]  /*03c0*/  IMAD.MOV.U32 R2, RZ, RZ, RZ ;  /* 0x000000ffff027224 */ /* 0x000fe400078e00ff */
[----:B------:R-:W-:Y:S02]  /*03d0*/  IMAD.MOV R0, RZ, RZ, -R8 ;  /* 0x000000ffff007224 */ /* 0x000fe400078e0a08 */
[----:B------:R-:W-:Y:S01]  /*03e0*/  IMAD.HI.U32 R2, R3, R5, R2 ;  /* 0x0000000503027227 */ /* 0x000fe200078e0002 */
[----:B------:R-:W-:-:S04]  /*03f0*/  LOP3.LUT R3, R4, R11, RZ, 0x3c, !PT ;  /* 0x0000000b04037212 */ /* 0x000fc800078e3cff */
[----:B------:R-:W-:Y:S01]  /*0400*/  ISETP.GE.AND P2, PT, R3, RZ, PT ;  /* 0x000000ff0300720c */ /* 0x000fe20003f46270 */
[----:B------:R-:W-:-:S04]  /*0410*/  IMAD.HI.U32 R2, R2, R9, RZ ;  /* 0x0000000902027227 */ /* 0x000fc800078e00ff */
[----:B------:R-:W-:-:S05]  /*0420*/  IMAD R0, R2, R0, R9 ;  /* 0x0000000002007224 */ /* 0x000fca00078e0209 */
[----:B------:R-:W-:-:S13]  /*0430*/  ISETP.GT.U32.AND P1, PT, R7, R0, PT ;  /* 0x000000000700720c */ /* 0x000fda0003f24070 */
[----:B------:R-:W-:Y:S02]  /*0440*/  @!P1 IMAD.IADD R0, R0, 0x1, -R7 ;  /* 0x0000000100009824 */ /* 0x000fe400078e0a07 */
[----:B------:R-:W-:Y:S01]  /*0450*/  @!P1 VIADD R2, R2, 0x1 ;  /* 0x0000000102029836 */ /* 0x000fe20000000000 */
[----:B------:R-:W-:Y:S02]  /*0460*/  ISETP.NE.AND P1, PT, R11, RZ, PT ;  /* 0x000000ff0b00720c */ /* 0x000fe40003f25270 */
[----:B------:R-:W-:Y:S02]  /*0470*/  ISETP.GE.U32.AND P0, PT, R0, R7, PT ;  /* 0x000000070000720c */ /* 0x000fe40003f06070 */
[----:B------:R-:W1:Y:S11]  /*0480*/  S2R R0, SR_TID.X ;  /* 0x0000000000007919 */ /* 0x000e760000002100 */
[----:B------:R-:W-:-:S04]  /*0490*/  @P0 VIADD R2, R2, 0x1 ;  /* 0x0000000102020836 */ /* 0x000fc80000000000 */
[----:B------:R-:W-:-:S04]  /*04a0*/  IMAD.MOV.U32 R8, RZ, RZ, R2 ;  /* 0x000000ffff087224 */ /* 0x000fc800078e0002 */
[----:B------:R-:W-:Y:S01]  /*04b0*/  @!P2 IMAD.MOV R8, RZ, RZ, -R8 ;  /* 0x000000ffff08a224 */ /* 0x000fe200078e0a08 */
[----:B------:R-:W-:-:S05]  /*04c0*/  @!P1 LOP3.LUT R8, RZ, R11, RZ, 0x33, !PT ;  /* 0x0000000bff089212 */ /* 0x000fca00078e33ff */
[----:B------:R-:W-:Y:S02]  /*04d0*/  IMAD.MOV R2, RZ, RZ, -R8 ;  /* 0x000000ffff027224 */ /* 0x000fe400078e0a08 */
[----:B------:R-:W-:Y:S02]  /*04e0*/  IMAD.SHL.U32 R8, R8, 0x20, RZ ;  /* 0x0000002008087824 */ /* 0x000fe400078e00ff */
[----:B------:R-:W-:Y:S01]  /*04f0*/  IMAD R2, R11, R2, R4 ;  /* 0x000000020b027224 */ /* 0x000fe200078e0204 */
[----:B-1----:R-:W-:-:S03]  /*0500*/  SHF.R.U32.HI R69, RZ, 0x4, R0 ;  /* 0x00000004ff457819 */ /* 0x002fc60000011600 */
[----:B------:R-:W-:Y:S01]  /*0510*/  IMAD.IADD R2, R6, 0x1, R2 ;  /* 0x0000000106027824 */ /* 0x000fe200078e0202 */
[----:B------:R-:W-:Y:S02]  /*0520*/  LOP3.LUT R3, R0, 0xf, RZ, 0xc0, !PT ;  /* 0x0000000f00037812 */ /* 0x000fe400078ec0ff */
[----:B------:R-:W-:-:S03]  /*0530*/  SGXT.U32 R69, R69, 0x2 ;  /* 0x000000024545781a */ /* 0x000fc60000000000 */
[----:B------:R-:W-:Y:S01]  /*0540*/  IMAD R2, R2, 0x10, R3 ;  /* 0x0000001002027824 */ /* 0x000fe200078e0203 */
[C---:B------:R-:W-:Y:S02]  /*0550*/  LOP3.LUT R67, R69.reuse, 0x4, RZ, 0xfc, !PT ;  /* 0x0000000445437812 */ /* 0x040fe400078efcff */
[C---:B------:R-:W-:Y:S02]  /*0560*/  LOP3.LUT R65, R69.reuse, 0x8, RZ, 0xfc, !PT ;  /* 0x0000000845417812 */ /* 0x040fe400078efcff */
[C---:B------:R-:W-:Y:S02]  /*0570*/  LOP3.LUT R3, R69.reuse, 0xc, RZ, 0xfc, !PT ;  /* 0x0000000c45037812 */ /* 0x040fe400078efcff */
[C---:B------:R-:W-:Y:S02]  /*0580*/  LOP3.LUT R4, R69.reuse, 0x10, RZ, 0xfc, !PT ;  /* 0x0000001045047812 */ /* 0x040fe400078efcff */
[C---:B------:R-:W-:Y:S02]  /*0590*/  LOP3.LUT R5, R69.reuse, 0x14, RZ, 0xfc, !PT ;  /* 0x0000001445057812 */ /* 0x040fe400078efcff */
[----:B------:R-:W-:-:S02]  /*05a0*/  LOP3.LUT R6, R69, 0x18, RZ, 0xfc, !PT ;  /* 0x0000001845067812 */ /* 0x000fc400078efcff */
[----:B------:R-:W-:Y:S01]  /*05b0*/  LOP3.LUT R7, R69, 0x1c, RZ, 0xfc, !PT ;  /* 0x0000001c45077812 */ /* 0x000fe200078efcff */
[----:B0---4-:R-:W-:Y:S06]  /*05c0*/  BRA.U UP0, `(.L_x_0) ;  /* 0x0000000100247547 */ /* 0x011fec000b800000 */
[C---:B------:R-:W-:Y:S01]  /*05d0*/  IMAD.SHL.U32 R18, R0.reuse, 0x40, RZ ;  /* 0x0000004000127824 */ /* 0x040fe200078e00ff */
[----:B------:R-:W-:Y:S01]  /*05e0*/  CS2R R44, SRZ ;  /* 0x00000000002c7805 */ /* 0x000fe2000001ff00 */
[C---:B------:R-:W-:Y:S01]  /*05f0*/  IMAD.SHL.U32 R9, R0.reuse, 0x2, RZ ;  /* 0x0000000200097824 */ /* 0x040fe200078e00ff */
[----:B------:R-:W-:Y:S01]  /*0600*/  CS2R R46, SRZ ;  /* 0x00000000002e7805 */ /* 0x000fe2000001ff00 */
[----:B------:R-:W-:Y:S01]  /*0610*/  IMAD.SHL.U32 R10, R0, 0x8, RZ ;  /* 0x00000008000a7824 */ /* 0x000fe200078e00ff */
[----:B------:R-:W-:Y:S02]  /*0620*/  CS2R R36, SRZ ;  /* 0x0000000000247805 */ /* 0x000fe4000001ff00 */
[----:B------:R-:W-:Y:S02]  /*0630*/  CS2R R38, SRZ ;  /* 0x0000000000267805 */ /* 0x000fe4000001ff00 */
[----:B------:R-:W-:Y:S01]  /*0640*/  LOP3.LUT R18, R18, 0x40, RZ, 0xc0, !PT ;  /* 0x0000004012127812 */ /* 0x000fe200078ec0ff */
[----:B------:R-:W-:Y:S06]  /*0650*/  BRA `(.L_x_1) ;  /* 0x0000004400287947 */ /* 0x000fec0003800000 */
.L_x_0:
[----:B------:R-:W-:Y:S01]  /*0660*/  IABS R22, R30 ;  /* 0x0000001e00167213 */ /* 0x000fe20000000000 */
[C---:B------:R-:W-:Y:S01]  /*0670*/  VIADD R24, R8.reuse, 0x1c ;  /* 0x0000001c08187836 */ /* 0x040fe20000000000 */
[----:B------:R-:W-:Y:S01]  /*0680*/  IABS R12, R31 ;  /* 0x0000001f000c7213 */ /* 0x000fe20000000000 */
[----:B------:R-:W-:Y:S01]  /*0690*/  VIADD R23, R8, 0x1d ;  /* 0x0000001d08177836 */ /* 0x000fe20000000000 */
[----:B------:R-:W0:Y:S01]  /*06a0*/  I2F.RP R13, R22 ;  /* 0x00000016000d7306 */ /* 0x000e220000209400 */
[----:B------:R-:W-:Y:S01]  /*06b0*/  ISETP.GE.AND P3, PT, R2, RZ, PT ;  /* 0x000000ff0200720c */ /* 0x000fe20003f66270 */
[C---:B------:R-:W-:Y:S01]  /*06c0*/  VIADD R25, R8.reuse, 0x1b ;  /* 0x0000001b08197836 */ /* 0x040fe20000000000 */
[----:B------:R-:W-:Y:S01]  /*06d0*/  IABS R19, R24 ;  /* 0x0000001800137213 */ /* 0x000fe20000000000 */
[C---:B------:R-:W-:Y:S01]  /*06e0*/  VIADD R26, R8.reuse, 0x19 ;  /* 0x00000019081a7836 */ /* 0x040fe20000000000 */
[----:B------:R-:W-:Y:S01]  /*06f0*/  IABS R18, R23 ;  /* 0x0000001700127213 */ /* 0x000fe20000000000 */
[C---:B------:R-:W-:Y:S01]  /*0700*/  VIADD R27, R8.reuse, 0x18 ;  /* 0x00000018081b7836 */ /* 0x040fe20000000000 */
[----:B------:R-:W-:Y:S01]  /*0710*/  IABS R20, R25 ;  /* 0x0000001900147213 */ /* 0x000fe20000000000 */
[----:B------:R-:W1:Y:S01]  /*0720*/  I2F.RP R9, R12 ;  /* 0x0000000c00097306 */ /* 0x000e620000209400 */
[----:B------:R-:W-:Y:S01]  /*0730*/  IABS R21, R26 ;  /* 0x0000001a00157213 */ /* 0x000fe20000000000 */
[----:B------:R-:W-:Y:S01]  /*0740*/  VIADD R32, R8, 0x14 ;  /* 0x0000001408207836 */ /* 0x000fe20000000000 */
[----:B------:R-:W-:Y:S01]  /*0750*/  ISETP.NE.AND P2, PT, R30, RZ, PT ;  /* 0x000000ff1e00720c */ /* 0x000fe20003f45270 */
[C---:B------:R-:W-:Y:S01]  /*0760*/  VIADD R34, R8.reuse, 0x13 ;  /* 0x0000001308227836 */ /* 0x040fe20000000000 */
[----:B------:R-:W2:Y:S01]  /*0770*/  LDCU UR6, c[0x0][0x3b0] ;  /* 0x00007600ff0677ac */ /* 0x000ea20008000800 */
[----:B------:R-:W-:-:S02]  /*0780*/  VIADD R35, R8, 0x12 ;  /* 0x0000001208237836 */ /* 0x000fc40000000000 */
[----:B0-----:R-:W0:Y:S01]  /*0790*/  MUFU.RCP R13, R13 ;  /* 0x0000000d000d7308 */ /* 0x001e220000001000 */
[C---:B------:R-:W-:Y:S01]  /*07a0*/  VIADD R36, R8.reuse, 0x11 ;  /* 0x0000001108247836 */ /* 0x040fe20000000000 */
[----:B------:R-:W3:Y:S01]  /*07b0*/  LDCU.128 UR8, c[0x0][0x380] ;  /* 0x00007000ff0877ac */ /* 0x000ee20008000c00 */
[----:B------:R-:W-:Y:S01]  /*07c0*/  IABS R28, R35 ;  /* 0x00000023001c7213 */ /* 0x000fe20000000000 */
[C---:B------:R-:W-:Y:S02]  /*07d0*/  VIADD R37, R8.reuse, 0x10 ;  /* 0x0000001008257836 */ /* 0x040fe40000000000 */
[C---:B------:R-:W-:Y:S01]  /*07e0*/  VIADD R42, R8.reuse, 0x9 ;  /* 0x00000009082a7836 */ /* 0x040fe20000000000 */
[----:B------:R-:W4:Y:S01]  /*07f0*/  LDCU UR42, c[0x0][0x3a4] ;  /* 0x00007480ff2a77ac */ /* 0x000f220008000800 */
[----:B-1----:R-:W1:Y:S01]  /*0800*/  MUFU.RCP R9, R9 ;  /* 0x0000000900097308 */ /* 0x002e620000001000 */
[C---:B------:R-:W-:Y:S02]  /*0810*/  VIADD R38, R8.reuse, 0xb ;  /* 0x0000000b08267836 */ /* 0x040fe40000000000 */
[----:B------:R-:W-:Y:S01]  /*0820*/  IABS R45, R42 ;  /* 0x0000002a002d7213 */ /* 0x000fe20000000000 */
[C---:B------:R-:W-:Y:S01]  /*0830*/  VIADD R40, R8.reuse, 0xa ;  /* 0x0000000a08287836 */ /* 0x040fe20000000000 */
[----:B------:R-:W5:Y:S01]  /*0840*/  LDCU UR68, c[0x0][0x3a8] ;  /* 0x00007500ff4477ac */ /* 0x000f620008000800 */
[----:B------:R-:W-:Y:S01]  /*0850*/  IABS R41, R38 ;  /* 0x0000002600297213 */ /* 0x000fe20000000000 */
[----:B------:R-:W-:-:S02]  /*0860*/  VIADD R44, R8, 0x8 ;  /* 0x00000008082c7836 */ /* 0x000fc40000000000 */
[----:B0-----:R-:W-:Y:S01]  /*0870*/  VIADD R14, R13, 0xffffffe ;  /* 0x0ffffffe0d0e7836 */ /* 0x001fe20000000000 */
[----:B------:R-:W-:Y:S01]  /*0880*/  IABS R13, R2 ;  /* 0x00000002000d7213 */ /* 0x000fe20000000000 */
[C---:B------:R-:W-:Y:S01]  /*0890*/  VIADD R46, R8.reuse, 0x7 ;  /* 0x00000007082e7836 */ /* 0x040fe20000000000 */
[----:B------:R-:W-:Y:S01]  /*08a0*/  IABS R43, R40 ;  /* 0x00000028002b7213 */ /* 0x000fe20000000000 */
[----:B------:R0:W2:Y:S01]  /*08b0*/  F2I.FTZ.U32.TRUNC.NTZ R15, R14 ;  /* 0x0000000e000f7305 */ /* 0x0000a2000021f000 */
[----:B------:R-:W-:Y:S01]  /*08c0*/  IABS R47, R44 ;  /* 0x0000002c002f7213 */ /* 0x000fe20000000000 */
[C---:B------:R-:W-:Y:S01]  /*08d0*/  VIADD R62, R8.reuse, 0x4 ;  /* 0x00000004083e7836 */ /* 0x040fe20000000000 */
[----:B------:R-:W-:Y:S01]  /*08e0*/  IABS R49, R46 ;  /* 0x0000002e00317213 */ /* 0x000fe20000000000 */
[----:B-1----:R-:W-:Y:S02]  /*08f0*/  VIADD R10, R9, 0xffffffe ;  /* 0x0ffffffe090a7836 */ /* 0x002fe40000000000 */
[----:B------:R-:W-:Y:S01]  /*0900*/  VIADD R60, R8, 0x5 ;  /* 0x00000005083c7836 */ /* 0x000fe20000000000 */
[----:B------:R-:W-:Y:S01]  /*0910*/  IABS R55, R62 ;  /* 0x0000003e00377213 */ /* 0x000fe20000000000 */
[----:B------:R1:W3:Y:S01]  /*0920*/  F2I.FTZ.U32.TRUNC.NTZ R11, R10 ;  /* 0x0000000a000b7305 */ /* 0x0002e2000021f000 */
[----:B0-----:R-:W-:-:S02]  /*0930*/  IMAD.MOV.U32 R14, RZ, RZ, RZ ;  /* 0x000000ffff0e7224 */ /* 0x001fc400078e00ff */
[C---:B------:R-:W-:Y:S01]  /*0940*/  VIADD R58, R8.reuse, 0x6 ;  /* 0x00000006083a7836 */ /* 0x040fe20000000000 */
[----:B------:R-:W-:Y:S01]  /*0950*/  IABS R53, R60 ;  /* 0x0000003c00357213 */ /* 0x000fe20000000000 */
[----:B------:R-:W-:Y:S02]  /*0960*/  VIADD R63, R8, 0x1 ;  /* 0x00000001083f7836 */ /* 0x000fe40000000000 */
[----:B--2---:R-:W-:Y:S01]  /*0970*/  IMAD.MOV R17, RZ, RZ, -R15 ;  /* 0x000000ffff117224 */ /* 0x004fe200078e0a0f */
[----:B------:R-:W-:Y:S01]  /*0980*/  IABS R51, R58 ;  /* 0x0000003a00337213 */ /* 0x000fe20000000000 */
[----:B-1----:R-:W-:Y:S01]  /*0990*/  IMAD.MOV.U32 R10, RZ, RZ, RZ ;  /* 0x000000ffff0a7224 */ /* 0x002fe200078e00ff */
[----:B------:R-:W-:Y:S01]  /*09a0*/  IABS R61, R63 ;  /* 0x0000003f003d7213 */ /* 0x000fe20000000000 */
[----:B------:R-:W-:Y:S02]  /*09b0*/  IMAD R17, R17, R22, RZ ;  /* 0x0000001611117224 */ /* 0x000fe400078e02ff */
[----:B-----5:R-:W-:-:S02]  /*09c0*/  IMAD R78, R7, UR68, RZ ;  /* 0x00000044074e7c24 */ /* 0x020fc4000f8e02ff */
[----:B------:R-:W-:-:S04]  /*09d0*/  IMAD.HI.U32 R15, R15, R17, R14 ;  /* 0x000000110f0f7227 */ /* 0x000fc800078e000e */
[----:B------:R-:W-:Y:S02]  /*09e0*/  IMAD.MOV.U32 R17, RZ, RZ, R13 ;  /* 0x000000ffff117224 */ /* 0x000fe400078e000d */
[----:B---3--:R-:W-:Y:S02]  /*09f0*/  IMAD.MOV R9, RZ, RZ, -R11 ;  /* 0x000000ffff097224 */ /* 0x008fe400078e0a0b */
[----:B------:R-:W-:-:S04]  /*0a00*/  IMAD.HI.U32 R15, R15, R17, RZ ;  /* 0x000000110f0f7227 */ /* 0x000fc800078e00ff */
[----:B------:R-:W-:Y:S02]  /*0a10*/  IMAD.MOV R15, RZ, RZ, -R15 ;  /* 0x000000ffff0f7224 */ /* 0x000fe400078e0a0f */
[----:B------:R-:W-:Y:S02]  /*0a20*/  IMAD R9, R9, R12, RZ ;  /* 0x0000000c09097224 */ /* 0x000fe400078e02ff */
[----:B------:R-:W-:Y:S02]  /*0a30*/  IMAD R17, R22, R15, R17 ;  /* 0x0000000f16117224 */ /* 0x000fe400078e0211 */
[----:B------:R-:W-:Y:S02]  /*0a40*/  VIADD R13, R8, 0x1f ;  /* 0x0000001f080d7836 */ /* 0x000fe40000000000 */
[----:B------:R-:W-:Y:S01]  /*0a50*/  IMAD.HI.U32 R9, R11, R9, R10 ;  /* 0x000000090b097227 */ /* 0x000fe200078e000a */
[----:B------:R-:W-:Y:S02]  /*0a60*/  ISETP.GT.U32.AND P0, PT, R22, R17, PT ;  /* 0x000000111600720c */ /* 0x000fe40003f04070 */
[----:B------:R-:W-:Y:S01]  /*0a70*/  IABS R14, R13 ;  /* 0x0000000d000e7213 */ /* 0x000fe20000000000 */
[----:B------:R-:W-:Y:S01]  /*0a80*/  VIADD R10, R8, 0x1e ;  /* 0x0000001e080a7836 */ /* 0x000fe20000000000 */
[----:B------:R-:W-:Y:S01]  /*0a90*/  ISETP.GE.AND P5, PT, R13, RZ, PT ;  /* 0x000000ff0d00720c */ /* 0x000fe20003fa6270 */
[----:B------:R-:W-:-:S02]  /*0aa0*/  IMAD R82, R6, UR68, RZ ;  /* 0x0000004406527c24 */ /* 0x000fc4000f8e02ff */
[----:B------:R-:W-:Y:S01]  /*0ab0*/  IMAD R84, R5, UR68, RZ ;  /* 0x0000004405547c24 */ /* 0x000fe2000f8e02ff */
[----:B------:R-:W-:Y:S01]  /*0ac0*/  ISETP.GE.AND P1, PT, R10, RZ, PT ;  /* 0x000000ff0a00720c */ /* 0x000fe20003f26270 */
[----:B------:R-:W-:Y:S01]  /*0ad0*/  IMAD R86, R4, UR68, RZ ;  /* 0x0000004404567c24 */ /* 0x000fe2000f8e02ff */
[----:B------:R-:W-:Y:S01]  /*0ae0*/  IABS R15, R10 ;  /* 0x0000000a000f7213 */ /* 0x000fe20000000000 */
[----:B------:R-:W-:-:S04]  /*0af0*/  IMAD.HI.U32 R10, R9, R14, RZ ;  /* 0x0000000e090a7227 */ /* 0x000fc800078e00ff */
[----:B------:R-:W-:Y:S02]  /*0b00*/  @!P0 IMAD.IADD R17, R17, 0x1, -R22 ;  /* 0x0000000111118824 */ /* 0x000fe400078e0a16 */
[----:B------:R-:W-:-:S03]  /*0b10*/  IMAD.HI.U32 R11, R9, R15, RZ ;  /* 0x0000000f090b7227 */ /* 0x000fc600078e00ff */
[----:B------:R-:W-:Y:S01]  /*0b20*/  ISETP.GT.U32.AND P0, PT, R22, R17, PT ;  /* 0x000000111600720c */ /* 0x000fe20003f04070 */
[----:B------:R-:W-:Y:S02]  /*0b30*/  IMAD.MOV R13, RZ, RZ, -R10 ;  /* 0x000000ffff0d7224 */ /* 0x000fe400078e0a0a */
[----:B------:R-:W-:Y:S02]  /*0b40*/  IMAD.MOV R16, RZ, RZ, -R11 ;  /* 0x000000ffff107224 */ /* 0x000fe400078e0a0b */
[C---:B------:R-:W-:Y:S02]  /*0b50*/  IMAD R14, R12.reuse, R13, R14 ;  /* 0x0000000d0c0e7224 */ /* 0x040fe400078e020e */
[C---:B------:R-:W-:Y:S02]  /*0b60*/  IMAD R15, R12.reuse, R16, R15 ;  /* 0x000000100c0f7224 */ /* 0x040fe400078e020f */
[----:B------:R-:W-:Y:S01]  /*0b70*/  IMAD.HI.U32 R11, R9, R19, RZ ;  /* 0x00000013090b7227 */ /* 0x000fe200078e00ff */
[----:B------:R-:W-:-:S02]  /*0b80*/  ISETP.GT.U32.AND P4, PT, R12, R14, PT ;  /* 0x0000000e0c00720c */ /* 0x000fc40003f84070 */
[----:B------:R-:W-:Y:S01]  /*0b90*/  ISETP.GT.U32.AND P6, PT, R12, R15, PT ;  /* 0x0000000f0c00720c */ /* 0x000fe20003fc4070 */
[----:B------:R-:W-:Y:S02]  /*0ba0*/  IMAD.MOV R11, RZ, RZ, -R11 ;  /* 0x000000ffff0b7224 */ /* 0x000fe400078e0a0b */
[----:B------:R-:W-:-:S04]  /*0bb0*/  IMAD.HI.U32 R10, R9, R18, RZ ;  /* 0x00000012090a7227 */ /* 0x000fc800078e00ff */
[----:B------:R-:W-:Y:S01]  /*0bc0*/  @!P0 IMAD.IADD R17, R17, 0x1, -R22 ;  /* 0x0000000111118824 */ /* 0x000fe200078e0a16 */
[----:B------:R-:W-:Y:S01]  /*0bd0*/  IABS R22, R27 ;  /* 0x0000001b00167213 */ /* 0x000fe20000000000 */
[C---:B------:R-:W-:Y:S02]  /*0be0*/  IMAD R19, R12.reuse, R11, R19 ;  /* 0x0000000b0c137224 */ /* 0x040fe400078e0213 */
[----:B------:R-:W-:Y:S02]  /*0bf0*/  IMAD.MOV R13, RZ, RZ, -R10 ;  /* 0x000000ffff0d7224 */ /* 0x000fe400078e0a0a */
[----:B------:R-:W-:Y:S02]  /*0c00*/  IMAD.MOV.U32 R11, RZ, RZ, R17 ;  /* 0x000000ffff0b7224 */ /* 0x000fe400078e0011 */
[C---:B------:R-:W-:Y:S02]  /*0c10*/  IMAD R16, R12.reuse, R13, R18 ;  /* 0x0000000d0c107224 */ /* 0x040fe400078e0212 */
[----:B------:R-:W-:Y:S01]  /*0c20*/  @!P3 IMAD.MOV R11, RZ, RZ, -R11 ;  /* 0x000000ffff0bb224 */ /* 0x000fe200078e0a0b */
[----:B------:R-:W-:Y:S01]  /*0c30*/  ISETP.GT.U32.AND P3, PT, R12, R19, PT ;  /* 0x000000130c00720c */ /* 0x000fe20003f64070 */
[----:B------:R-:W-:Y:S01]  /*0c40*/  @!P4 IMAD.IADD R14, R14, 0x1, -R12 ;  /* 0x000000010e0ec824 */ /* 0x000fe200078e0a0c */
[----:B------:R-:W-:Y:S01]  /*0c50*/  ISETP.GT.U32.AND P0, PT, R12, R16, PT ;  /* 0x000000100c00720c */ /* 0x000fe20003f04070 */
[----:B------:R-:W-:Y:S01]  /*0c60*/  IMAD.HI.U32 R10, R9, R20, RZ ;  /* 0x00000014090a7227 */ /* 0x000fe200078e00ff */
[----:B------:R-:W-:-:S02]  /*0c70*/  @!P2 LOP3.LUT R11, RZ, R30, RZ, 0x33, !PT ;  /* 0x0000001eff0ba212 */ /* 0x000fc400078e33ff */
[----:B------:R-:W-:Y:S01]  /*0c80*/  IABS R30, R37 ;  /* 0x00000025001e7213 */ /* 0x000fe20000000000 */
[----:B------:R-:W-:Y:S02]  /*0c90*/  VIADD R18, R8, 0x1a ;  /* 0x0000001a08127836 */ /* 0x000fe40000000000 */
[----:B------:R-:W-:Y:S01]  /*0ca0*/  @!P6 IMAD.IADD R15, R15, 0x1, -R12 ;  /* 0x000000010f0fe824 */ /* 0x000fe200078e0a0c */
[C---:B------:R-:W-:Y:S01]  /*0cb0*/  ISETP.GT.U32.AND P6, PT, R12.reuse, R14, PT ;  /* 0x0000000e0c00720c */ /* 0x040fe20003fc4070 */
[----:B------:R-:W-:Y:S01]  /*0cc0*/  IMAD.MOV R17, RZ, RZ, -R10 ;  /* 0x000000ffff117224 */ /* 0x000fe200078e0a0a */
[----:B------:R-:W-:Y:S01]  /*0cd0*/  IABS R10, R18 ;  /* 0x00000012000a7213 */ /* 0x000fe20000000000 */
[----:B------:R-:W-:Y:S01]  /*0ce0*/  @!P3 IMAD.IADD R19, R19, 0x1, -R12 ;  /* 0x000000011313b824 */ /* 0x000fe200078e0a0c */
[C---:B------:R-:W-:Y:S01]  /*0cf0*/  ISETP.GT.U32.AND P2, PT, R12.reuse, R15, PT ;  /* 0x0000000f0c00720c */ /* 0x040fe20003f44070 */
[----:B------:R-:W-:Y:S01]  /*0d00*/  IMAD R17, R12, R17, R20 ;  /* 0x000000110c117224 */ /* 0x000fe200078e0214 */
[----:B------:R-:W-:Y:S01]  /*0d10*/  ISETP.GE.AND P3, PT, R24, RZ, PT ;  /* 0x000000ff1800720c */ /* 0x000fe20003f66270 */
[----:B------:R-:W-:Y:S01]  /*0d20*/  IMAD.MOV.U32 R20, RZ, RZ, R10 ;  /* 0x000000ffff147224 */ /* 0x000fe200078e000a */
[----:B------:R-:W-:Y:S01]  /*0d30*/  IABS R24, R34 ;  /* 0x0000002200187213 */ /* 0x000fe20000000000 */
[----:B------:R-:W-:Y:S01]  /*0d40*/  @!P0 IMAD.IADD R16, R16, 0x1, -R12 ;  /* 0x0000000110108824 */ /* 0x000fe200078e0a0c */
[----:B------:R-:W-:Y:S01]  /*0d50*/  ISETP.GT.U32.AND P4, PT, R12, R17, PT ;  /* 0x000000110c00720c */ /* 0x000fe20003f84070 */
[----:B------:R-:W-:Y:S01]  /*0d60*/  IMAD.HI.U32 R10, R9, R20, RZ ;  /* 0x00000014090a7227 */ /* 0x000fe200078e00ff */
[----:B------:R-:W-:-:S03]  /*0d70*/  ISETP.GE.AND P0, PT, R23, RZ, PT ;  /* 0x000000ff1700720c */ /* 0x000fc60003f06270 */
[----:B------:R-:W-:Y:S01]  /*0d80*/  @!P6 IMAD.IADD R14, R14, 0x1, -R12 ;  /* 0x000000010e0ee824 */ /* 0x000fe200078e0a0c */
[----:B------:R-:W-:Y:S01]  /*0d90*/  ISETP.GT.U32.AND P6, PT, R12, R19, PT ;  /* 0x000000130c00720c */ /* 0x000fe20003fc4070 */
[----:B------:R-:W-:Y:S02]  /*0da0*/  IMAD.MOV R13, RZ, RZ, -R10 ;  /* 0x000000ffff0d7224 */ /* 0x000fe400078e0a0a */
[----:B------:R-:W-:-:S04]  /*0db0*/  IMAD.HI.U32 R10, R9, R21, RZ ;  /* 0x00000015090a7227 */ /* 0x000fc800078e00ff */
[C---:B------:R-:W-:Y:S02]  /*0dc0*/  IMAD R20, R12.reuse, R13, R20 ;  /* 0x0000000d0c147224 */ /* 0x040fe400078e0214 */
[----:B------:R-:W-:Y:S02]  /*0dd0*/  IMAD.MOV R13, RZ, RZ, -R10 ;  /* 0x000000ffff0d7224 */ /* 0x000fe400078e0a0a */
[--C-:B------:R-:W-:Y:S01]  /*0de0*/  @!P4 IMAD.IADD R17, R17, 0x1, -R12.reuse ;  /* 0x000000011111c824 */ /* 0x100fe200078e0a0c */
[C---:B------:R-:W-:Y:S01]  /*0df0*/  ISETP.GT.U32.AND P4, PT, R12.reuse, R16, PT ;  /* 0x000000100c00720c */ /* 0x040fe20003f84070 */
[C---:B------:R-:W-:Y:S02]  /*0e00*/  IMAD R21, R12.reuse, R13, R21 ;  /* 0x0000000d0c157224 */ /* 0x040fe400078e0215 */
[----:B------:R-:W-:Y:S02]  /*0e10*/  @!P6 IMAD.IADD R19, R19, 0x1, -R12 ;  /* 0x000000011313e824 */ /* 0x000fe400078e0a0c */
[----:B------:R-:W-:Y:S01]  /*0e20*/  @!P5 IMAD.MOV R14, RZ, RZ, -R14 ;  /* 0x000000ffff0ed224 */ /* 0x000fe200078e0a0e */
[C---:B------:R-:W-:Y:S01]  /*0e30*/  ISETP.GT.U32.AND P6, PT, R12.reuse, R21, PT ;  /* 0x000000150c00720c */ /* 0x040fe20003fc4070 */
[----:B------:R-:W-:Y:S01]  /*0e40*/  IMAD.HI.U32 R10, R9, R22, RZ ;  /* 0x00000016090a7227 */ /* 0x000fe200078e00ff */
[----:B------:R-:W-:-:S03]  /*0e50*/  ISETP.GT.U32.AND P5, PT, R12, R20, PT ;  /* 0x000000140c00720c */ /* 0x000fc60003fa4070 */
[----:B------:R-:W-:Y:S02]  /*0e60*/  IMAD.MOV R13, RZ, RZ, -R10 ;  /* 0x000000ffff0d7224 */ /* 0x000fe400078e0a0a */
[--C-:B------:R-:W-:Y:S01]  /*0e70*/  @!P2 IMAD.IADD R15, R15, 0x1, -R12.reuse ;  /* 0x000000010f0fa824 */ /* 0x100fe200078e0a0c */
[----:B------:R-:W-:Y:S01]  /*0e80*/  ISETP.GT.U32.AND P2, PT, R12, R17, PT ;  /* 0x000000110c00720c */ /* 0x000fe20003f44070 */
[----:B------:R-:W-:Y:S01]  /*0e90*/  @!P4 IMAD.IADD R16, R16, 0x1, -R12 ;  /* 0x000000011010c824 */ /* 0x000fe200078e0a0c */
[----:B------:R-:W-:Y:S01]  /*0ea0*/  ISETP.GE.AND P4, PT, R18, RZ, PT ;  /* 0x000000ff1200720c */ /* 0x000fe20003f86270 */
[----:B------:R-:W-:Y:S02]  /*0eb0*/  IMAD R22, R12, R13, R22 ;  /* 0x0000000d0c167224 */ /* 0x000fe400078e0216 */
[--C-:B------:R-:W-:Y:S02]  /*0ec0*/  @!P6 IMAD.IADD R21, R21, 0x1, -R12.reuse ;  /* 0x000000011515e824 */ /* 0x100fe400078e0a0c */
[----:B------:R-:W-:Y:S01]  /*0ed0*/  @!P5 IMAD.IADD R20, R20, 0x1, -R12 ;  /* 0x000000011414d824 */ /* 0x000fe200078e0a0c */
[----:B------:R-:W-:Y:S01]  /*0ee0*/  ISETP.GE.AND P5, PT, R27, RZ, PT ;  /* 0x000000ff1b00720c */ /* 0x000fe20003fa6270 */
[----:B------:R-:W-:Y:S01]  /*0ef0*/  VIADD R10, R8, 0x17 ;  /* 0x00000017080a7836 */ /* 0x000fe20000000000 */
[C---:B------:R-:W-:Y:S01]  /*0f00*/  ISETP.GT.U32.AND P6, PT, R12.reuse, R21, PT ;  /* 0x000000150c00720c */ /* 0x040fe20003fc4070 */
[----:B------:R-:W-:Y:S01]  /*0f10*/  @!P1 IMAD.MOV R15, RZ, RZ, -R15 ;  /* 0x000000ffff0f9224 */ /* 0x000fe200078e0a0f */
[----:B------:R-:W-:Y:S01]  /*0f20*/  ISETP.GE.AND P1, PT, R25, RZ, PT ;  /* 0x000000ff1900720c */ /* 0x000fe20003f26270 */
[----:B------:R-:W-:Y:S01]  /*0f30*/  @!P0 IMAD.MOV R16, RZ, RZ, -R16 ;  /* 0x000000ffff108224 */ /* 0x000fe200078e0a10 */
[----:B------:R-:W-:Y:S01]  /*0f40*/  ISETP.GT.U32.AND P0, PT, R12, R20, PT ;  /* 0x000000140c00720c */ /* 0x000fe20003f04070 */
[----:B------:R-:W-:Y:S01]  /*0f50*/  VIADD R13, R8, 0x16 ;  /* 0x00000016080d7836 */ /* 0x000fe20000000000 */
[----:B------:R-:W-:Y:S01]  /*0f60*/  IABS R23, R10 ;  /* 0x0000000a00177213 */ /* 0x000fe20000000000 */
[----:B------:R-:W-:Y:S01]  /*0f70*/  @!P3 IMAD.MOV R19, RZ, RZ, -R19 ;  /* 0x000000ffff13b224 */ /* 0x000fe200078e0a13 */
[----:B------:R-:W-:Y:S01]  /*0f80*/  ISETP.GE.AND P3, PT, R10, RZ, PT ;  /* 0x000000ff0a00720c */ /* 0x000fe20003f66270 */
[----:B------:R-:W-:Y:S01]  /*0f90*/  @!P2 IMAD.IADD R17, R17, 0x1, -R12 ;  /* 0x000000011111a824 */ /* 0x000fe200078e0a0c */
[----:B------:R-:W-:Y:S01]  /*0fa0*/  IABS R25, R13 ;  /* 0x0000000d00197213 */ /* 0x000fe20000000000 */
[----:B------:R-:W-:Y:S01]  /*0fb0*/  IMAD.HI.U32 R10, R9, R23, RZ ;  /* 0x00000017090a7227 */ /* 0x000fe200078e00ff */
[----:B------:R-:W-:-:S02]  /*0fc0*/  ISETP.GE.AND P2, PT, R26, RZ, PT ;  /* 0x000000ff1a00720c */ /* 0x000fc40003f46270 */
[----:B------:R-:W-:Y:S01]  /*0fd0*/  IABS R26, R32 ;  /* 0x00000020001a7213 */ /* 0x000fe20000000000 */
[----:B------:R-:W-:Y:S01]  /*0fe0*/  @!P6 IMAD.IADD R21, R21, 0x1, -R12 ;  /* 0x000000011515e824 */ /* 0x000fe200078e0a0c */
[----:B------:R-:W-:Y:S01]  /*0ff0*/  ISETP.GT.U32.AND P6, PT, R12, R22, PT ;  /* 0x000000160c00720c */ /* 0x000fe20003fc4070 */
[----:B------:R-:W-:Y:S02]  /*1000*/  IMAD.MOV R10, RZ, RZ, -R10 ;  /* 0x000000ffff0a7224 */ /* 0x000fe400078e0a0a */
[----:B------:R-:W-:Y:S01]  /*1010*/  @!P1 IMAD.MOV R17, RZ, RZ, -R17 ;  /* 0x000000ffff119224 */ /* 0x000fe200078e0a11 */
[----:B------:R-:W-:Y:S01]  /*1020*/  ISETP.GE.AND P1, PT, R13, RZ, PT ;  /* 0x000000ff0d00720c */ /* 0x000fe20003f26270 */
[----:B------:R-:W-:Y:S02]  /*1030*/  @!P0 IMAD.IADD R20, R20, 0x1, -R12 ;  /* 0x0000000114148824 */ /* 0x000fe400078e0a0c */
[----:B------:R-:W-:-:S04]  /*1040*/  IMAD.HI.U32 R13, R9, R25, RZ ;  /* 0x00000019090d7227 */ /* 0x000fc800078e00ff */
[----:B------:R-:W-:Y:S02]  /*1050*/  IMAD R23, R12, R10, R23 ;  /* 0x0000000a0c177224 */ /* 0x000fe400078e0217 */
[----:B------:R-:W-:Y:S02]  /*1060*/  @!P6 IMAD.IADD R22, R22, 0x1, -R12 ;  /* 0x000000011616e824 */ /* 0x000fe400078e0a0c */
[----:B------:R-:W-:Y:S01]  /*1070*/  IMAD.MOV R13, RZ, RZ, -R13 ;  /* 0x000000ffff0d7224 */ /* 0x000fe200078e0a0d */
[C---:B------:R-:W-:Y:S01]  /*1080*/  ISETP.GT.U32.AND P6, PT, R12.reuse, R23, PT ;  /* 0x000000170c00720c */ /* 0x040fe20003fc4070 */
[----:B------:R-:W-:Y:S01]  /*1090*/  @!P4 IMAD.MOV R20, RZ, RZ, -R20 ;  /* 0x000000ffff14c224 */ /* 0x000fe200078e0a14 */
[C---:B------:R-:W-:Y:S01]  /*10a0*/  ISETP.GT.U32.AND P4, PT, R12.reuse, R22, PT ;  /* 0x000000160c00720c */ /* 0x040fe20003f84070 */
[----:B------:R-:W-:Y:S02]  /*10b0*/  IMAD R25, R12, R13, R25 ;  /* 0x0000000d0c197224 */ /* 0x000fe400078e0219 */
[----:B------:R-:W-:-:S04]  /*10c0*/  IMAD.HI.U32 R10, R9, R26, RZ ;  /* 0x0000001a090a7227 */ /* 0x000fc800078e00ff */
[----:B------:R-:W-:Y:S01]  /*10d0*/  @!P2 IMAD.MOV R21, RZ, RZ, -R21 ;  /* 0x000000ffff15a224 */ /* 0x000fe200078e0a15 */
[C---:B------:R-:W-:Y:S01]  /*10e0*/  ISETP.GT.U32.AND P2, PT, R12.reuse, R25, PT ;  /* 0x000000190c00720c */ /* 0x040fe20003f44070 */
[----:B------:R-:W-:Y:S02]  /*10f0*/  IMAD.MOV R29, RZ, RZ, -R10 ;  /* 0x000000ffff1d7224 */ /* 0x000fe400078e0a0a */
[----:B------:R-:W-:Y:S02]  /*1100*/  @!P6 IMAD.IADD R23, R23, 0x1, -R12 ;  /* 0x000000011717e824 */ /* 0x000fe400078e0a0c */
[----:B------:R-:W-:Y:S02]  /*1110*/  IMAD R26, R12, R29, R26 ;  /* 0x0000001d0c1a7224 */ /* 0x000fe400078e021a */
[----:B------:R-:W-:Y:S01]  /*1120*/  @!P4 IMAD.IADD R22, R22, 0x1, -R12 ;  /* 0x000000011616c824 */ /* 0x000fe200078e0a0c */
[----:B------:R-:W-:Y:S01]  /*1130*/  ISETP.GT.U32.AND P6, PT, R12, R23, PT ;  /* 0x000000170c00720c */ /* 0x000fe20003fc4070 */
[----:B------:R-:W-:-:S02]  /*1140*/  VIADD R18, R8, 0x15 ;  /* 0x0000001508127836 */ /* 0x000fc40000000000 */
[----:B------:R-:W-:Y:S01]  /*1150*/  @!P5 IMAD.MOV R22, RZ, RZ, -R22 ;  /* 0x000000ffff16d224 */ /* 0x000fe200078e0a16 */
[----:B------:R-:W-:Y:S01]  /*1160*/  ISETP.GT.U32.AND P5, PT, R12, R26, PT ;  /* 0x0000001a0c00720c */ /* 0x000fe20003fa4070 */
[----:B------:R-:W-:Y:S01]  /*1170*/  @!P2 IMAD.IADD R25, R25, 0x1, -R12 ;  /* 0x000000011919a824 */ /* 0x000fe200078e0a0c */
[----:B------:R-:W-:Y:S01]  /*1180*/  IABS R27, R18 ;  /* 0x00000012001b7213 */ /* 0x000fe20000000000 */
[C---:B------:R-:W-:Y:S01]  /*1190*/  IMAD.HI.U32 R13, R9.reuse, R24, RZ ;  /* 0x00000018090d7227 */ /* 0x040fe200078e00ff */
[----:B------:R-:W-:Y:S02]  /*11a0*/  ISETP.GE.AND P0, PT, R18, RZ, PT ;  /* 0x000000ff1200720c */ /* 0x000fe40003f06270 */
[----:B------:R-:W-:Y:S01]  /*11b0*/  ISETP.GT.U32.AND P2, PT, R12, R25, PT ;  /* 0x000000190c00720c */ /* 0x000fe20003f44070 */
[----:B------:R-:W-:-:S04]  /*11c0*/  IMAD.HI.U32 R18, R9, R27, RZ ;  /* 0x0000001b09127227 */ /* 0x000fc800078e00ff */
[----:B------:R-:W-:Y:S02]  /*11d0*/  IMAD.MOV R13, RZ, RZ, -R13 ;  /* 0x000000ffff0d7224 */ /* 0x000fe400078e0a0d */
[----:B------:R-:W-:-:S04]  /*11e0*/  IMAD.HI.U32 R10, R9, R28, RZ ;  /* 0x0000001c090a7227 */ /* 0x000fc800078e00ff */
[----:B------:R-:W-:Y:S02]  /*11f0*/  IMAD.MOV R18, RZ, RZ, -R18 ;  /* 0x000000ffff127224 */ /* 0x000fe400078e0a12 */
[C---:B------:R-:W-:Y:S02]  /*1200*/  IMAD R24, R12.reuse, R13, R24 ;  /* 0x0000000d0c187224 */ /* 0x040fe400078e0218 */
[----:B------:R-:W-:Y:S02]  /*1210*/  IMAD.MOV R13, RZ, RZ, -R10 ;  /* 0x000000ffff0d7224 */ /* 0x000fe400078e0a0a */
[--C-:B------:R-:W-:Y:S01]  /*1220*/  @!P6 IMAD.IADD R23, R23, 0x1, -R12.reuse ;  /* 0x000000011717e824 */ /* 0x100fe200078e0a0c */
[----:B------:R-:W-:Y:S01]  /*1230*/  ISETP.GT.U32.AND P6, PT, R12, R24, PT ;  /* 0x000000180c00720c */ /* 0x000fe20003fc4070 */
[----:B------:R-:W-:Y:S01]  /*1240*/  @!P5 IMAD.IADD R26, R26, 0x1, -R12 ;  /* 0x000000011a1ad824 */ /* 0x000fe200078e0a0c */
[----:B------:R-:W-:Y:S01]  /*1250*/  ISETP.GE.AND P5, PT, R32, RZ, PT ;  /* 0x000000ff2000720c */ /* 0x000fe20003fa6270 */
[C---:B------:R-:W-:Y:S01]  /*1260*/  IMAD R27, R12.reuse, R18, R27 ;  /* 0x000000120c1b7224 */ /* 0x040fe200078e021b */
[----:B------:R-:W-:Y:S01]  /*1270*/  IABS R18, R36 ;  /* 0x0000002400127213 */ /* 0x000fe20000000000 */
[----:B------:R-:W-:-:S02]  /*1280*/  IMAD R28, R12, R13, R28 ;  /* 0x0000000d0c1c7224 */ /* 0x000fc400078e021c */
[----:B------:R-:W-:Y:S01]  /*1290*/  @!P3 IMAD.MOV R23, RZ, RZ, -R23 ;  /* 0x000000ffff17b224 */ /* 0x000fe200078e0a17 */
[C---:B------:R-:W-:Y:S01]  /*12a0*/  ISETP.GT.U32.AND P3, PT, R12.reuse, R26, PT ;  /* 0x0000001a0c00720c */ /* 0x040fe20003f64070 */
[----:B------:R-:W-:Y:S01]  /*12b0*/  @!P2 IMAD.IADD R25, R25, 0x1, -R12 ;  /* 0x000000011919a824 */ /* 0x000fe200078e0a0c */
[C---:B------:R-:W-:Y:S01]  /*12c0*/  ISETP.GT.U32.AND P2, PT, R12.reuse, R28, PT ;  /* 0x0000001c0c00720c */ /* 0x040fe20003f44070 */
[----:B------:R-:W-:Y:S01]  /*12d0*/  IMAD.HI.U32 R10, R9, R18, RZ ;  /* 0x00000012090a7227 */ /* 0x000fe200078e00ff */
[----:B------:R-:W-:-:S03]  /*12e0*/  ISETP.GT.U32.AND P4, PT, R12, R27, PT ;  /* 0x0000001b0c00720c */ /* 0x000fc60003f84070 */
[----:B------:R-:W-:-:S04]  /*12f0*/  IMAD.HI.U32 R13, R9, R30, RZ ;  /* 0x0000001e090d7227 */ /* 0x000fc800078e00ff */
[----:B------:R-:W-:Y:S02]  /*1300*/  IMAD.MOV R29, RZ, RZ, -R10 ;  /* 0x000000ffff1d7224 */ /* 0x000fe400078e0a0a */
[----:B------:R-:W-:Y:S02]  /*1310*/  IMAD.MOV R33, RZ, RZ, -R13 ;  /* 0x000000ffff217224 */ /* 0x000fe400078e0a0d */
[C---:B------:R-:W-:Y:S02]  /*1320*/  IMAD R13, R12.reuse, R29, R18 ;  /* 0x0000001d0c0d7224 */ /* 0x040fe400078e0212 */
[----:B------:R-:W-:Y:S02]  /*1330*/  IMAD R29, R12, R33, R30 ;  /* 0x000000210c1d7224 */ /* 0x000fe400078e021e */
[--C-:B------:R-:W-:Y:S01]  /*1340*/  @!P3 IMAD.IADD R26, R26, 0x1, -R12.reuse ;  /* 0x000000011a1ab824 */ /* 0x100fe200078e0a0c */
[----:B------:R-:W-:Y:S01]  /*1350*/  ISETP.GT.U32.AND P3, PT, R12, R13, PT ;  /* 0x0000000d0c00720c */ /* 0x000fe20003f64070 */
[----:B------:R-:W-:-:S02]  /*1360*/  @!P2 IMAD.IADD R28, R28, 0x1, -R12 ;  /* 0x000000011c1ca824 */ /* 0x000fc400078e0a0c */
[----:B------:R-:W-:Y:S01]  /*1370*/  @!P5 IMAD.MOV R26, RZ, RZ, -R26 ;  /* 0x000000ffff1ad224 */ /* 0x000fe200078e0a1a */
[----:B------:R-:W-:Y:S01]  /*1380*/  ISETP.GT.U32.AND P5, PT, R12, R29, PT ;  /* 0x0000001d0c00720c */ /* 0x000fe20003fa4070 */
[----:B------:R-:W-:Y:S01]  /*1390*/  VIADD R10, R8, 0xf ;  /* 0x0000000f080a7836 */ /* 0x000fe20000000000 */
[----:B------:R-:W-:Y:S01]  /*13a0*/  ISETP.GT.U32.AND P2, PT, R12, R28, PT ;  /* 0x0000001c0c00720c */ /* 0x000fe20003f44070 */
[--C-:B------:R-:W-:Y:S02]  /*13b0*/  @!P4 IMAD.IADD R27, R27, 0x1, -R12.reuse ;  /* 0x000000011b1bc824 */ /* 0x100fe400078e0a0c */
[--C-:B------:R-:W-:Y:S01]  /*13c0*/  @!P6 IMAD.IADD R24, R24, 0x1, -R12.reuse ;  /* 0x000000011818e824 */ /* 0x100fe200078e0a0c */
[----:B------:R-:W-:Y:S01]  /*13d0*/  IABS R33, R10 ;  /* 0x0000000a00217213 */ /* 0x000fe20000000000 */
[----:B------:R-:W-:Y:S01]  /*13e0*/  VIADD R30, R8, 0xe ;  /* 0x0000000e081e7836 */ /* 0x000fe20000000000 */
[C---:B------:R-:W-:Y:S01]  /*13f0*/  ISETP.GT.U32.AND P4, PT, R12.reuse, R27, PT ;  /* 0x0000001b0c00720c */ /* 0x040fe20003f84070 */
[----:B------:R-:W-:Y:S01]  /*1400*/  @!P1 IMAD.MOV R25, RZ, RZ, -R25 ;  /* 0x000000ffff199224 */ /* 0x000fe200078e0a19 */
[----:B------:R-:W-:Y:S01]  /*1410*/  ISETP.GE.AND P6, PT, R35, RZ, PT ;  /* 0x000000ff2300720c */ /* 0x000fe20003fc6270 */
[--C-:B------:R-:W-:Y:S01]  /*1420*/  @!P3 IMAD.IADD R13, R13, 0x1, -R12.reuse ;  /* 0x000000010d0db824 */ /* 0x100fe200078e0a0c */
[----:B------:R-:W-:Y:S01]  /*1430*/  ISETP.GT.U32.AND P1, PT, R12, R24, PT ;  /* 0x000000180c00720c */ /* 0x000fe20003f24070 */
[--C-:B------:R-:W-:Y:S01]  /*1440*/  @!P5 IMAD.IADD R29, R29, 0x1, -R12.reuse ;  /* 0x000000011d1dd824 */ /* 0x100fe200078e0a0c */
[----:B------:R-:W-:Y:S01]  /*1450*/  IABS R35, R30 ;  /* 0x0000001e00237213 */ /* 0x000fe20000000000 */
[----:B------:R-:W-:Y:S01]  /*1460*/  @!P2 IMAD.IADD R28, R28, 0x1, -R12 ;  /* 0x000000011c1ca824 */ /* 0x000fe200078e0a0c */
[----:B------:R-:W-:Y:S01]  /*1470*/  ISETP.GE.AND P2, PT, R10, RZ, PT ;  /* 0x000000ff0a00720c */ /* 0x000fe20003f46270 */
[----:B------:R-:W-:Y:S01]  /*1480*/  IMAD.HI.U32 R10, R9, R33, RZ ;  /* 0x00000021090a7227 */ /* 0x000fe200078e00ff */
[----:B------:R-:W-:-:S02]  /*1490*/  ISETP.GT.U32.AND P5, PT, R12, R29, PT ;  /* 0x0000001d0c00720c */ /* 0x000fc40003fa4070 */
[----:B------:R-:W-:Y:S01]  /*14a0*/  ISETP.GE.AND P3, PT, R30, RZ, PT ;  /* 0x000000ff1e00720c */ /* 0x000fe20003f66270 */
[----:B------:R-:W-:Y:S02]  /*14b0*/  IMAD.MOV R10, RZ, RZ, -R10 ;  /* 0x000000ffff0a7224 */ /* 0x000fe400078e0a0a */
[----:B------:R-:W-:Y:S01]  /*14c0*/  @!P4 IMAD.IADD R27, R27, 0x1, -R12 ;  /* 0x000000011b1bc824 */ /* 0x000fe200078e0a0c */
[----:B------:R-:W-:Y:S01]  /*14d0*/  ISETP.GE.AND P4, PT, R34, RZ, PT ;  /* 0x000000ff2200720c */ /* 0x000fe20003f86270 */
[----:B------:R-:W-:Y:S02]  /*14e0*/  IMAD R33, R12, R10, R33 ;  /* 0x0000000a0c217224 */ /* 0x000fe400078e0221 */
[----:B------:R-:W-:-:S04]  /*14f0*/  IMAD.HI.U32 R18, R9, R35, RZ ;  /* 0x0000002309127227 */ /* 0x000fc800078e00ff */
[----:B------:R-:W-:Y:S01]  /*1500*/  @!P5 IMAD.IADD R29, R29, 0x1, -R12 ;  /* 0x000000011d1dd824 */ /* 0x000fe200078e0a0c */
[----:B------:R-:W-:Y:S01]  /*1510*/  ISETP.GT.U32.AND P5, PT, R12, R33, PT ;  /* 0x000000210c00720c */ /* 0x000fe20003fa4070 */
[----:B------:R-:W-:Y:S02]  /*1520*/  IMAD.MOV R18, RZ, RZ, -R18 ;  /* 0x000000ffff127224 */ /* 0x000fe400078e0a12 */
[----:B------:R-:W-:Y:S02]  /*1530*/  VIADD R10, R8, 0xd ;  /* 0x0000000d080a7836 */ /* 0x000fe40000000000 */
[----:B------:R-:W-:Y:S01]  /*1540*/  @!P1 IMAD.IADD R24, R24, 0x1, -R12 ;  /* 0x0000000118189824 */ /* 0x000fe200078e0a0c */
[----:B------:R-:W-:Y:S01]  /*1550*/  ISETP.GE.AND P1, PT, R37, RZ, PT ;  /* 0x000000ff2500720c */ /* 0x000fe20003f26270 */
[C---:B------:R-:W-:Y:S01]  /*1560*/  IMAD R35, R12.reuse, R18, R35 ;  /* 0x000000120c237224 */ /* 0x040fe200078e0223 */
[----:B------:R-:W-:Y:S01]  /*1570*/  IABS R37, R10 ;  /* 0x0000000a00257213 */ /* 0x000fe20000000000 */
[----:B------:R-:W-:Y:S01]  /*1580*/  @!P4 IMAD.MOV R24, RZ, RZ, -R24 ;  /* 0x000000ffff18c224 */ /* 0x000fe200078e0a18 */
[----:B------:R-:W-:Y:S01]  /*1590*/  ISETP.GT.U32.AND P4, PT, R12, R13, PT ;  /* 0x0000000d0c00720c */ /* 0x000fe20003f84070 */
[----:B------:R-:W-:Y:S01]  /*15a0*/  @!P6 IMAD.MOV R28, RZ, RZ, -R28 ;  /* 0x000000ffff1ce224 */ /* 0x000fe200078e0a1c */
[----:B------:R-:W-:Y:S01]  /*15b0*/  ISETP.GE.AND P6, PT, R10, RZ, PT ;  /* 0x000000ff0a00720c */ /* 0x000fe20003fc6270 */
[----:B------:R-:W-:-:S02]  /*15c0*/  @!P5 IMAD.IADD R33, R33, 0x1, -R12 ;  /* 0x000000012121d824 */ /* 0x000fc400078e0a0c */
[----:B------:R-:W-:-:S03]  /*15d0*/  IMAD.HI.U32 R10, R9, R37, RZ ;  /* 0x00000025090a7227 */ /* 0x000fc600078e00ff */
[----:B------:R-:W-:Y:S01]  /*15e0*/  ISETP.GT.U32.AND P5, PT, R12, R33, PT ;  /* 0x000000210c00720c */ /* 0x000fe20003fa4070 */
[----:B------:R-:W-:Y:S02]  /*15f0*/  VIADD R18, R8, 0xc ;  /* 0x0000000c08127836 */ /* 0x000fe40000000000 */
[----:B------:R-:W-:Y:S02]  /*1600*/  IMAD.MOV R10, RZ, RZ, -R10 ;  /* 0x000000ffff0a7224 */ /* 0x000fe400078e0a0a */
[----:B------:R-:W-:Y:S01]  /*1610*/  @!P0 IMAD.MOV R27, RZ, RZ, -R27 ;  /* 0x000000ffff1b8224 */ /* 0x000fe200078e0a1b */
[----:B------:R-:W-:Y:S01]  /*1620*/  IABS R39, R18 ;  /* 0x0000001200277213 */ /* 0x000fe20000000000 */
[----:B------:R-:W-:Y:S01]  /*1630*/  IMAD R37, R12, R10, R37 ;  /* 0x0000000a0c257224 */ /* 0x000fe200078e0225 */
[----:B------:R-:W-:Y:S01]  /*1640*/  ISETP.GE.AND P0, PT, R36, RZ, PT ;  /* 0x000000ff2400720c */ /* 0x000fe20003f06270 */
[----:B------:R-:W-:Y:S01]  /*1650*/  @!P4 IMAD.IADD R13, R13, 0x1, -R12 ;  /* 0x000000010d0dc824 */ /* 0x000fe200078e0a0c */
[----:B------:R-:W-:Y:S01]  /*1660*/  ISETP.GE.AND P4, PT, R18, RZ, PT ;  /* 0x000000ff1200720c */ /* 0x000fe20003f86270 */
[----:B------:R-:W-:-:S04]  /*1670*/  IMAD.HI.U32 R34, R9, R45, RZ ;  /* 0x0000002d09227227 */ /* 0x000fc800078e00ff */
[----:B------:R-:W-:Y:S01]  /*1680*/  @!P5 IMAD.IADD R33, R33, 0x1, -R12 ;  /* 0x000000012121d824 */ /* 0x000fe200078e0a0c */
[----:B------:R-:W-:Y:S01]  /*1690*/  ISETP.GT.U32.AND P5, PT, R12, R35, PT ;  /* 0x000000230c00720c */ /* 0x000fe20003fa4070 */
[----:B------:R-:W-:-:S04]  /*16a0*/  IMAD.HI.U32 R18, R9, R39, RZ ;  /* 0x0000002709127227 */ /* 0x000fc800078e00ff */
[----:B------:R-:W-:Y:S02]  /*16b0*/  IMAD.MOV R34, RZ, RZ, -R34 ;  /* 0x000000ffff227224 */ /* 0x000fe400078e0a22 */
[----:B------:R-:W-:Y:S02]  /*16c0*/  IMAD.MOV R18, RZ, RZ, -R18 ;  /* 0x000000ffff127224 */ /* 0x000fe400078e0a12 */
[----:B------:R-:W-:Y:S02]  /*16d0*/  IMAD R45, R12, R34, R45 ;  /* 0x000000220c2d7224 */ /* 0x000fe400078e022d */
[----:B------:R-:W-:-:S04]  /*16e0*/  IMAD.HI.U32 R30, R9, R41, RZ ;  /* 0x00000029091e7227 */ /* 0x000fc800078e00ff */
[----:B------:R-:W-:Y:S01]  /*16f0*/  @!P5 IMAD.IADD R35, R35, 0x1, -R12 ;  /* 0x000000012323d824 */ /* 0x000fe200078e0a0c */
[C---:B------:R-:W-:Y:S01]  /*1700*/  ISETP.GT.U32.AND P5, PT, R12.reuse, R37, PT ;  /* 0x000000250c00720c */ /* 0x040fe20003fa4070 */
[C---:B------:R-:W-:Y:S02]  /*1710*/  IMAD R39, R12.reuse, R18, R39 ;  /* 0x000000120c277224 */ /* 0x040fe400078e0227 */
[----:B------:R-:W-:Y:S02]  /*1720*/  IMAD.MOV.U32 R34, RZ, RZ, R13 ;  /* 0x000000ffff227224 */ /* 0x000fe400078e000d */
[----:B------:R-:W-:Y:S02]  /*1730*/  IMAD.MOV.U32 R36, RZ, RZ, R29 ;  /* 0x000000ffff247224 */ /* 0x000fe400078e001d */
[----:B------:R-:W-:Y:S02]  /*1740*/  IMAD.MOV R30, RZ, RZ, -R30 ;  /* 0x000000ffff1e7224 */ /* 0x000fe400078e0a1e */
[----:B------:R-:W-:Y:S01]  /*1750*/  @!P0 IMAD.MOV R34, RZ, RZ, -R34 ;  /* 0x000000ffff228224 */ /* 0x000fe200078e0a22 */
[C---:B------:R-:W-:Y:S01]  /*1760*/  ISETP.GT.U32.AND P0, PT, R12.reuse, R35, PT ;  /* 0x000000230c00720c */ /* 0x040fe20003f04070 */
[----:B------:R-:W-:Y:S01]  /*1770*/  @!P1 IMAD.MOV R36, RZ, RZ, -R36 ;  /* 0x000000ffff249224 */ /* 0x000fe200078e0a24 */
[----:B------:R-:W-:Y:S01]  /*1780*/  ISETP.GT.U32.AND P1, PT, R12, R39, PT ;  /* 0x000000270c00720c */ /* 0x000fe20003f24070 */
[----:B------:R-:W-:-:S02]  /*1790*/  @!P5 IMAD.IADD R37, R37, 0x1, -R12 ;  /* 0x000000012525d824 */ /* 0x000fc400078e0a0c */
[----:B------:R-:W-:-:S03]  /*17a0*/  IMAD.HI.U32 R32, R9, R43, RZ ;  /* 0x0000002b09207227 */ /* 0x000fc600078e00ff */
[----:B------:R-:W-:Y:S01]  /*17b0*/  ISETP.GT.U32.AND P5, PT, R12, R37, PT ;  /* 0x000000250c00720c */ /* 0x000fe20003fa4070 */
[----:B------:R-:W-:-:S04]  /*17c0*/  IMAD.HI.U32 R10, R9, R47, RZ ;  /* 0x0000002f090a7227 */ /* 0x000fc800078e00ff */
[C---:B------:R-:W-:Y:S02]  /*17d0*/  IMAD R41, R12.reuse, R30, R41 ;  /* 0x0000001e0c297224 */ /* 0x040fe400078e0229 */
[----:B------:R-:W-:Y:S02]  /*17e0*/  IMAD.MOV R32, RZ, RZ, -R32 ;  /* 0x000000ffff207224 */ /* 0x000fe400078e0a20 */
[----:B------:R-:W-:Y:S02]  /*17f0*/  IMAD.MOV R10, RZ, RZ, -R10 ;  /* 0x000000ffff0a7224 */ /* 0x000fe400078e0a0a */
[----:B------:R-:W-:Y:S01]  /*1800*/  @!P2 IMAD.MOV R33, RZ, RZ, -R33 ;  /* 0x000000ffff21a224 */ /* 0x000fe200078e0a21 */
[C---:B------:R-:W-:Y:S01]  /*1810*/  ISETP.GT.U32.AND P2, PT, R12.reuse, R41, PT ;  /* 0x000000290c00720c */ /* 0x040fe20003f44070 */
[C---:B------:R-:W-:Y:S02]  /*1820*/  IMAD R43, R12.reuse, R32, R43 ;  /* 0x000000200c2b7224 */ /* 0x040fe400078e022b */
[----:B------:R-:W-:-:S02]  /*1830*/  IMAD R47, R12, R10, R47 ;  /* 0x0000000a0c2f7224 */ /* 0x000fc400078e022f */
[--C-:B------:R-:W-:Y:S01]  /*1840*/  @!P0 IMAD.IADD R35, R35, 0x1, -R12.reuse ;  /* 0x0000000123238824 */ /* 0x100fe200078e0a0c */
[C---:B------:R-:W-:Y:S01]  /*1850*/  ISETP.GT.U32.AND P0, PT, R12.reuse, R43, PT ;  /* 0x0000002b0c00720c */ /* 0x040fe20003f04070 */
[----:B------:R-:W-:Y:S01]  /*1860*/  @!P1 IMAD.IADD R39, R39, 0x1, -R12 ;  /* 0x0000000127279824 */ /* 0x000fe200078e0a0c */
[----:B------:R-:W-:Y:S01]  /*1870*/  ISETP.GT.U32.AND P1, PT, R12, R47, PT ;  /* 0x0000002f0c00720c */ /* 0x000fe20003f24070 */
[----:B------:R-:W-:-:S04]  /*1880*/  IMAD.HI.U32 R18, R9, R49, RZ ;  /* 0x0000003109127227 */ /* 0x000fc800078e00ff */
[----:B------:R-:W-:Y:S01]  /*1890*/  @!P5 IMAD.IADD R37, R37, 0x1, -R12 ;  /* 0x000000012525d824 */ /* 0x000fe200078e0a0c */
[C---:B------:R-:W-:Y:S01]  /*18a0*/  ISETP.GT.U32.AND P5, PT, R12.reuse, R45, PT ;  /* 0x0000002d0c00720c */ /* 0x040fe20003fa4070 */
[----:B------:R-:W-:Y:S02]  /*18b0*/  IMAD.MOV R18, RZ, RZ, -R18 ;  /* 0x000000ffff127224 */ /* 0x000fe400078e0a12 */
[----:B------:R-:W-:Y:S01]  /*18c0*/  @!P2 IMAD.IADD R41, R41, 0x1, -R12 ;  /* 0x000000012929a824 */ /* 0x000fe200078e0a0c */
[C---:B------:R-:W-:Y:S01]  /*18d0*/  ISETP.GT.U32.AND P2, PT, R12.reuse, R39, PT ;  /* 0x000000270c00720c */ /* 0x040fe20003f44070 */
[----:B------:R-:W-:Y:S02]  /*18e0*/  IMAD R49, R12, R18, R49 ;  /* 0x000000120c317224 */ /* 0x000fe400078e0231 */
[----:B------:R-:W-:Y:S02]  /*18f0*/  VIADD R18, R8, 0x3 ;  /* 0x0000000308127836 */ /* 0x000fe40000000000 */
[----:B------:R-:W-:-:S03]  /*1900*/  IMAD.HI.U32 R10, R9, R55, RZ ;  /* 0x00000037090a7227 */ /* 0x000fc600078e00ff */
[----:B------:R-:W-:Y:S01]  /*1910*/  IABS R57, R18 ;  /* 0x0000001200397213 */ /* 0x000fe20000000000 */
[--C-:B------:R-:W-:Y:S01]  /*1920*/  @!P0 IMAD.IADD R43, R43, 0x1, -R12.reuse ;  /* 0x000000012b2b8824 */ /* 0x100fe200078e0a0c */
[C---:B------:R-:W-:Y:S01]  /*1930*/  ISETP.GT.U32.AND P0, PT, R12.reuse, R41, PT ;  /* 0x000000290c00720c */ /* 0x040fe20003f04070 */
[----:B------:R-:W-:Y:S02]  /*1940*/  @!P1 IMAD.IADD R47, R47, 0x1, -R12 ;  /* 0x000000012f2f9824 */ /* 0x000fe400078e0a0c */
[----:B------:R-:W-:Y:S02]  /*1950*/  IMAD.MOV R10, RZ, RZ, -R10 ;  /* 0x000000ffff0a7224 */ /* 0x000fe400078e0a0a */
[----:B------:R-:W-:Y:S01]  /*1960*/  @!P5 IMAD.IADD R45, R45, 0x1, -R12 ;  /* 0x000000012d2dd824 */ /* 0x000fe200078e0a0c */
[C---:B------:R-:W-:Y:S01]  /*1970*/  ISETP.GT.U32.AND P5, PT, R12.reuse, R43, PT ;  /* 0x0000002b0c00720c */ /* 0x040fe20003fa4070 */
[----:B------:R-:W-:Y:S01]  /*1980*/  @!P3 IMAD.MOV R35, RZ, RZ, -R35 ;  /* 0x000000ffff23b224 */ /* 0x000fe200078e0a23 */
[C---:B------:R-:W-:Y:S01]  /*1990*/  ISETP.GT.U32.AND P3, PT, R12.reuse, R47, PT ;  /* 0x0000002f0c00720c */ /* 0x040fe20003f64070 */
[C---:B------:R-:W-:Y:S01]  /*19a0*/  IMAD R55, R12.reuse, R10, R55 ;  /* 0x0000000a0c377224 */ /* 0x040fe200078e0237 */
[----:B------:R-:W-:Y:S01]  /*19b0*/  ISETP.GT.U32.AND P1, PT, R12, R45, PT ;  /* 0x0000002d0c00720c */ /* 0x000fe20003f24070 */
[----:B------:R-:W-:-:S04]  /*19c0*/  IMAD.HI.U32 R32, R9, R53, RZ ;  /* 0x0000003509207227 */ /* 0x000fc800078e00ff */
[----:B------:R-:W-:-:S04]  /*19d0*/  IMAD.HI.U32 R10, R9, R57, RZ ;  /* 0x00000039090a7227 */ /* 0x000fc800078e00ff */
[----:B------:R-:W-:Y:S01]  /*19e0*/  @!P2 IMAD.IADD R39, R39, 0x1, -R12 ;  /* 0x000000012727a824 */ /* 0x000fe200078e0a0c */
[----:B------:R-:W-:Y:S01]  /*19f0*/  ISETP.GT.U32.AND P2, PT, R12, R49, PT ;  /* 0x000000310c00720c */ /* 0x000fe20003f44070 */
[----:B------:R-:W-:-:S04]  /*1a00*/  IMAD.HI.U32 R30, R9, R51, RZ ;  /* 0x00000033091e7227 */ /* 0x000fc800078e00ff */
[----:B------:R-:W-:Y:S02]  /*1a10*/  IMAD.MOV R32, RZ, RZ, -R32 ;  /* 0x000000ffff207224 */ /* 0x000fe400078e0a20 */
[----:B------:R-:W-:Y:S02]  /*1a20*/  IMAD.MOV R10, RZ, RZ, -R10 ;  /* 0x000000ffff0a7224 */ /* 0x000fe400078e0a0a */
[----:B------:R-:W-:Y:S02]  /*1a30*/  IMAD.MOV R30, RZ, RZ, -R30 ;  /* 0x000000ffff1e7224 */ /* 0x000fe400078e0a1e */
[----:B------:R-:W-:Y:S02]  /*1a40*/  VIADD R29, R8, 0x2 ;  /* 0x00000002081d7836 */ /* 0x000fe40000000000 */
[C---:B------:R-:W-:Y:S02]  /*1a50*/  IMAD R53, R12.reuse, R32, R53 ;  /* 0x000000200c357224 */ /* 0x040fe400078e0235 */
[C---:B------:R-:W-:Y:S01]  /*1a60*/  IMAD R57, R12.reuse, R10, R57 ;  /* 0x0000000a0c397224 */ /* 0x040fe200078e0239 */
[----:B------:R-:W-:Y:S01]  /*1a70*/  IABS R59, R29 ;  /* 0x0000001d003b7213 */ /* 0x000fe20000000000 */
[C---:B------:R-:W-:Y:S01]  /*1a80*/  IMAD R51, R12.reuse, R30, R51 ;  /* 0x0000001e0c337224 */ /* 0x040fe200078e0233 */
[----:B------:R-:W-:Y:S01]  /*1a90*/  SHF.R.S32.HI R30, RZ, 0x1, R0 ;  /* 0x00000001ff1e7819 */ /* 0x000fe20000011400 */
[--C-:B------:R-:W-:Y:S01]  /*1aa0*/  @!P5 IMAD.IADD R43, R43, 0x1, -R12.reuse ;  /* 0x000000012b2bd824 */ /* 0x100fe200078e0a0c */
[C---:B------:R-:W-:Y:S01]  /*1ab0*/  ISETP.GT.U32.AND P5, PT, R12.reuse, R53, PT ;  /* 0x000000350c00720c */ /* 0x040fe20003fa4070 */
[--C-:B------:R-:W-:Y:S01]  /*1ac0*/  @!P3 IMAD.IADD R47, R47, 0x1, -R12.reuse ;  /* 0x000000012f2fb824 */ /* 0x100fe200078e0a0c */
[C---:B------:R-:W-:Y:S01]  /*1ad0*/  ISETP.GT.U32.AND P3, PT, R12.reuse, R57, PT ;  /* 0x000000390c00720c */ /* 0x040fe20003f64070 */
[--C-:B------:R-:W-:Y:S01]  /*1ae0*/  @!P0 IMAD.IADD R41, R41, 0x1, -R12.reuse ;  /* 0x0000000129298824 */ /* 0x100fe200078e0a0c */
[----:B------:R-:W-:Y:S01]  /*1af0*/  ISETP.GT.U32.AND P0, PT, R12, R51, PT ;  /* 0x000000330c00720c */ /* 0x000fe20003f04070 */
[----:B------:R-:W-:Y:S01]  /*1b00*/  @!P2 IMAD.IADD R49, R49, 0x1, -R12 ;  /* 0x000000013131a824 */ /* 0x000fe200078e0a0c */
[----:B------:R-:W-:Y:S01]  /*1b10*/  ISETP.GE.AND P2, PT, R38, RZ, PT ;  /* 0x000000ff2600720c */ /* 0x000fe20003f46270 */
[----:B------:R-:W-:Y:S01]  /*1b20*/  IMAD.HI.U32 R13, R9, R59, RZ ;  /* 0x0000003b090d7227 */ /* 0x000fe200078e00ff */
[----:B------:R-:W-:-:S03]  /*1b30*/  SGXT R30, R30, 0x1 ;  /* 0x000000011e1e781a */ /* 0x000fc60000000200 */
[----:B------:R-:W-:Y:S02]  /*1b40*/  IMAD.MOV R13, RZ, RZ, -R13 ;  /* 0x000000ffff0d7224 */ /* 0x000fe400078e0a0d */
[--C-:B------:R-:W-:Y:S01]  /*1b50*/  @!P5 IMAD.IADD R53, R53, 0x1, -R12.reuse ;  /* 0x000000013535d824 */ /* 0x100fe200078e0a0c */
[----:B------:R-:W-:Y:S01]  /*1b60*/  ISETP.GE.AND P5, PT, R40, RZ, PT ;  /* 0x000000ff2800720c */ /* 0x000fe20003fa6270 */
[----:B------:R-:W-:Y:S01]  /*1b70*/  IMAD R59, R12, R13, R59 ;  /* 0x0000000d0c3b7224 */ /* 0x000fe200078e023b */
[----:B------:R-:W-:Y:S01]  /*1b80*/  IABS R13, R8 ;  /* 0x00000008000d7213 */ /* 0x000fe20000000000 */
[--C-:B------:R-:W-:Y:S01]  /*1b90*/  @!P3 IMAD.IADD R57, R57, 0x1, -R12.reuse ;  /* 0x000000013939b824 */ /* 0x100fe200078e0a0c */
[----:B------:R-:W-:Y:S01]  /*1ba0*/  ISETP.GE.AND P3, PT, R44, RZ, PT ;  /* 0x000000ff2c00720c */ /* 0x000fe20003f66270 */
[----:B------:R-:W-:Y:S02]  /*1bb0*/  IMAD.MOV.U32 R52, RZ, RZ, R41 ;  /* 0x000000ffff347224 */ /* 0x000fe400078e0029 */
[----:B------:R-:W-:Y:S01]  /*1bc0*/  @!P1 IMAD.IADD R45, R45, 0x1, -R12 ;  /* 0x000000012d2d9824 */ /* 0x000fe200078e0a0c */
[----:B------:R-:W-:Y:S01]  /*1bd0*/  ISETP.GT.U32.AND P1, PT, R12, R55, PT ;  /* 0x000000370c00720c */ /* 0x000fe20003f24070 */
[----:B------:R-:W-:-:S04]  /*1be0*/  IMAD.HI.U32 R10, R9, R61, RZ ;  /* 0x0000003d090a7227 */ /* 0x000fc800078e00ff */
[----:B------:R-:W-:Y:S01]  /*1bf0*/  @!P0 IMAD.IADD R51, R51, 0x1, -R12 ;  /* 0x0000000133338824 */ /* 0x000fe200078e0a0c */
[C---:B------:R-:W-:Y:S01]  /*1c00*/  ISETP.GT.U32.AND P0, PT, R12.reuse, R59, PT ;  /* 0x0000003b0c00720c */ /* 0x040fe20003f04070 */
[----:B------:R-:W-:Y:S01]  /*1c10*/  @!P2 IMAD.MOV R52, RZ, RZ, -R52 ;  /* 0x000000ffff34a224 */ /* 0x000fe200078e0a34 */
[----:B------:R-:W-:Y:S01]  /*1c20*/  ISETP.GT.U32.AND P2, PT, R12, R53, PT ;  /* 0x000000350c00720c */ /* 0x000fe20003f44070 */
[----:B------:R-:W-:Y:S02]  /*1c30*/  IMAD.MOV R10, RZ, RZ, -R10 ;  /* 0x000000ffff0a7224 */ /* 0x000fe400078e0a0a */
[----:B------:R-:W-:-:S04]  /*1c40*/  IMAD.HI.U32 R9, R9, R13, RZ ;  /* 0x0000000d09097227 */ /* 0x000fc800078e00ff */
[C---:B------:R-:W-:Y:S02]  /*1c50*/  IMAD R61, R12.reuse, R10, R61 ;  /* 0x0000000a0c3d7224 */ /* 0x040fe400078e023d */
[----:B------:R-:W-:Y:S02]  /*1c60*/  IMAD.MOV R9, RZ, RZ, -R9 ;  /* 0x000000ffff097224 */ /* 0x000fe400078e0a09 */
[----:B------:R-:W-:Y:S02]  /*1c70*/  IMAD.MOV.U32 R48, RZ, RZ, R37 ;  /* 0x000000ffff307224 */ /* 0x000fe400078e0025 */
[----:B------:R-:W-:Y:S02]  /*1c80*/  IMAD.MOV.U32 R50, RZ, RZ, R39 ;  /* 0x000000ffff327224 */ /* 0x000fe400078e0027 */
[C---:B------:R-:W-:Y:S02]  /*1c90*/  IMAD R37, R12.reuse, R9, R13 ;  /* 0x000000090c257224 */ /* 0x040fe400078e020d */
[----:B------:R-:W-:Y:S01]  /*1ca0*/  @!P3 IMAD.MOV R47, RZ, RZ, -R47 ;  /* 0x000000ffff2fb224 */ /* 0x000fe200078e0a2f */
[----:B------:R-:W-:Y:S01]  /*1cb0*/  ISETP.GT.U32.AND P3, PT, R12, R61, PT ;  /* 0x0000003d0c00720c */ /* 0x000fe20003f64070 */
[--C-:B------:R-:W-:Y:S01]  /*1cc0*/  @!P1 IMAD.IADD R55, R55, 0x1, -R12.reuse ;  /* 0x0000000137379824 */ /* 0x100fe200078e0a0c */
[----:B------:R-:W-:Y:S01]  /*1cd0*/  ISETP.GE.AND P1, PT, R42, RZ, PT ;  /* 0x000000ff2a00720c */ /* 0x000fe20003f26270 */
[----:B------:R-:W-:Y:S01]  /*1ce0*/  @!P0 IMAD.IADD R59, R59, 0x1, -R12 ;  /* 0x000000013b3b8824 */ /* 0x000fe200078e0a0c */
[C---:B------:R-:W-:Y:S01]  /*1cf0*/  ISETP.GT.U32.AND P0, PT, R12.reuse, R49, PT ;  /* 0x000000310c00720c */ /* 0x040fe20003f04070 */
[----:B------:R-:W-:Y:S01]  /*1d00*/  @!P4 IMAD.MOV R50, RZ, RZ, -R50 ;  /* 0x000000ffff32c224 */ /* 0x000fe200078e0a32 */
[C---:B------:R-:W-:Y:S01]  /*1d10*/  ISETP.GT.U32.AND P4, PT, R12.reuse, R51, PT ;  /* 0x000000330c00720c */ /* 0x040fe20003f84070 */
[----:B------:R-:W-:Y:S01]  /*1d20*/  @!P2 IMAD.IADD R53, R53, 0x1, -R12 ;  /* 0x000000013535a824 */ /* 0x000fe200078e0a0c */
[----:B------:R-:W-:Y:S01]  /*1d30*/  ISETP.GT.U32.AND P2, PT, R12, R37, PT ;  /* 0x000000250c00720c */ /* 0x000fe20003f44070 */
[----:B------:R-:W-:-:S02]  /*1d40*/  IMAD.MOV.U32 R56, RZ, RZ, R45 ;  /* 0x000000ffff387224 */ /* 0x000fc400078e002d */
[----:B------:R-:W-:Y:S02]  /*1d50*/  IMAD.MOV.U32 R54, RZ, RZ, R43 ;  /* 0x000000ffff367224 */ /* 0x000fe400078e002b */
[----:B------:R-:W-:Y:S02]  /*1d60*/  @!P3 IMAD.IADD R61, R61, 0x1, -R12 ;  /* 0x000000013d3db824 */ /* 0x000fe400078e0a0c */
[----:B------:R-:W-:Y:S01]  /*1d70*/  @!P1 IMAD.MOV R56, RZ, RZ, -R56 ;  /* 0x000000ffff389224 */ /* 0x000fe200078e0a38 */
[----:B------:R-:W-:Y:S01]  /*1d80*/  ISETP.GT.U32.AND P1, PT, R12, R59, PT ;  /* 0x0000003b0c00720c */ /* 0x000fe20003f24070 */
[----:B------:R-:W-:Y:S01]  /*1d90*/  @!P0 IMAD.IADD R49, R49, 0x1, -R12 ;  /* 0x0000000131318824 */ /* 0x000fe200078e0a0c */
[----:B------:R-:W-:Y:S01]  /*1da0*/  ISETP.GE.AND P0, PT, R46, RZ, PT ;  /* 0x000000ff2e00720c */ /* 0x000fe20003f06270 */
[----:B------:R-:W-:Y:S01]  /*1db0*/  @!P6 IMAD.MOV R48, RZ, RZ, -R48 ;  /* 0x000000ffff30e224 */ /* 0x000fe200078e0a30 */
[C---:B------:R-:W-:Y:S01]  /*1dc0*/  ISETP.GT.U32.AND P6, PT, R12.reuse, R57, PT ;  /* 0x000000390c00720c */ /* 0x040fe20003fc4070 */
[----:B------:R-:W-:Y:S01]  /*1dd0*/  @!P5 IMAD.MOV R54, RZ, RZ, -R54 ;  /* 0x000000ffff36d224 */ /* 0x000fe200078e0a36 */
[----:B------:R-:W-:Y:S01]  /*1de0*/  ISETP.GT.U32.AND P5, PT, R12, R55, PT ;  /* 0x000000370c00720c */ /* 0x000fe20003fa4070 */
[--C-:B------:R-:W-:Y:S01]  /*1df0*/  @!P4 IMAD.IADD R51, R51, 0x1, -R12.reuse ;  /* 0x000000013333c824 */ /* 0x100fe200078e0a0c */
[----:B------:R-:W-:Y:S01]  /*1e00*/  ISETP.GE.AND P4, PT, R58, RZ, PT ;  /* 0x000000ff3a00720c */ /* 0x000fe20003f86270 */
[----:B------:R-:W-:Y:S01]  /*1e10*/  @!P2 IMAD.IADD R37, R37, 0x1, -R12 ;  /* 0x000000012525a824 */ /* 0x000fe200078e0a0c */
[----:B------:R-:W-:Y:S01]  /*1e20*/  ISETP.GT.U32.AND P3, PT, R12, R61, PT ;  /* 0x0000003d0c00720c */ /* 0x000fe20003f64070 */
[----:B------:R-:W-:-:S02]  /*1e30*/  IMAD.SHL.U32 R10, R0, 0x8, RZ ;  /* 0x00000008000a7824 */ /* 0x000fc400078e00ff */
[--C-:B------:R-:W-:Y:S01]  /*1e40*/  @!P1 IMAD.IADD R59, R59, 0x1, -R12.reuse ;  /* 0x000000013b3b9824 */ /* 0x100fe200078e0a0c */
[----:B------:R-:W-:Y:S01]  /*1e50*/  ISETP.GT.U32.AND P2, PT, R12, R37, PT ;  /* 0x000000250c00720c */ /* 0x000fe20003f44070 */
[----:B------:R-:W-:Y:S01]  /*1e60*/  @!P0 IMAD.MOV R49, RZ, RZ, -R49 ;  /* 0x000000ffff318224 */ /* 0x000fe200078e0a31 */
[----:B------:R-:W-:Y:S01]  /*1e70*/  ISETP.GE.AND P1, PT, R18, RZ, PT ;  /* 0x000000ff1200720c */ /* 0x000fe20003f26270 */
[--C-:B------:R-:W-:Y:S01]  /*1e80*/  @!P6 IMAD.IADD R57, R57, 0x1, -R12.reuse ;  /* 0x000000013939e824 */ /* 0x100fe200078e0a0c */
[----:B------:R-:W-:Y:S01]  /*1e90*/  ISETP.GE.AND P0, PT, R29, RZ, PT ;  /* 0x000000ff1d00720c */ /* 0x000fe20003f06270 */
[--C-:B------:R-:W-:Y:S01]  /*1ea0*/  @!P5 IMAD.IADD R55, R55, 0x1, -R12.reuse ;  /* 0x000000013737d824 */ /* 0x100fe200078e0a0c */
[----:B------:R-:W-:Y:S01]  /*1eb0*/  ISETP.GE.AND P5, PT, R60, RZ, PT ;  /* 0x000000ff3c00720c */ /* 0x000fe20003fa6270 */
[----:B------:R-:W-:Y:S01]  /*1ec0*/  IMAD.SHL.U32 R18, R0, 0x40, RZ ;  /* 0x0000004000127824 */ /* 0x000fe200078e00ff */
[----:B------:R-:W-:Y:S01]  /*1ed0*/  ISETP.GE.AND P6, PT, R62, RZ, PT ;  /* 0x000000ff3e00720c */ /* 0x000fe20003fc6270 */
[----:B------:R-:W-:Y:S01]  /*1ee0*/  @!P3 IMAD.IADD R61, R61, 0x1, -R12 ;  /* 0x000000013d3db824 */ /* 0x000fe200078e0a0c */
[----:B------:R-:W-:Y:S01]  /*1ef0*/  SHF.R.U32.HI R29, RZ, 0x2, R0 ;  /* 0x00000002ff1d7819 */ /* 0x000fe20000011600 */
[----:B------:R-:W-:Y:S01]  /*1f00*/  @!P4 IMAD.MOV R51, RZ, RZ, -R51 ;  /* 0x000000ffff33c224 */ /* 0x000fe200078e0a33 */
[----:B------:R-:W-:Y:S01]  /*1f10*/  ISETP.GE.AND P3, PT, R63, RZ, PT ;  /* 0x000000ff3f00720c */ /* 0x000fe20003f66270 */
[----:B------:R-:W-:Y:S01]  /*1f20*/  @!P2 IMAD.IADD R37, R37, 0x1, -R12 ;  /* 0x000000012525a824 */ /* 0x000fe200078e0a0c */
[----:B------:R-:W-:Y:S01]  /*1f30*/  ISETP.GE.AND P4, PT, R8, RZ, PT ;  /* 0x000000ff0800720c */ /* 0x000fe20003f86270 */
[----:B------:R-:W-:Y:S01]  /*1f40*/  IMAD.SHL.U32 R32, R0, 0x10, RZ ;  /* 0x0000001000207824 */ /* 0x000fe200078e00ff */
[----:B------:R-:W-:Y:S01]  /*1f50*/  LOP3.LUT R13, R18, 0x1c0, RZ, 0xc0, !PT ;  /* 0x000001c0120d7812 */ /* 0x000fe200078ec0ff */
[----:B------:R-:W-:Y:S01]  /*1f60*/  IMAD.SHL.U32 R9, R0, 0x2, RZ ;  /* 0x0000000200097824 */ /* 0x000fe200078e00ff */
[----:B------:R-:W-:Y:S01]  /*1f70*/  SGXT.U32 R29, R29, 0x3 ;  /* 0x000000031d1d781a */ /* 0x000fe20000000000 */
[----:B------:R-:W-:Y:S01]  /*1f80*/  IMAD.MOV.U32 R58, RZ, RZ, R37 ;  /* 0x000000ffff3a7224 */ /* 0x000fe200078e0025 */
[----:B------:R-:W-:Y:S01]  /*1f90*/  ISETP.NE.AND P2, PT, R31, RZ, PT ;  /* 0x000000ff1f00720c */ /* 0x000fe20003f45270 */
[----:B------:R-:W-:Y:S01]  /*1fa0*/  @!P5 IMAD.MOV R53, RZ, RZ, -R53 ;  /* 0x000000ffff35d224 */ /* 0x000fe200078e0a35 */
[----:B------:R-:W-:Y:S01]  /*1fb0*/  LOP3.LUT R31, RZ, R31, RZ, 0x33, !PT ;  /* 0x0000001fff1f7212 */ /* 0x000fe200078e33ff */
[----:B------:R-:W-:Y:S01]  /*1fc0*/  @!P6 IMAD.MOV R55, RZ, RZ, -R55 ;  /* 0x000000ffff37e224 */ /* 0x000fe200078e0a37 */
[----:B------:R-:W-:Y:S01]  /*1fd0*/  LOP3.LUT R38, R13, 0x30, R10, 0xf8, !PT ;  /* 0x000000300d267812 */ /* 0x000fe200078ef80a */
[----:B------:R-:W-:Y:S01]  /*1fe0*/  @!P1 IMAD.MOV R57, RZ, RZ, -R57 ;  /* 0x000000ffff399224 */ /* 0x000fe200078e0a39 */
[----:B------:R-:W-:Y:S01]  /*1ff0*/  LOP3.LUT R29, R29, 0x88, R30, 0xf8, !PT ;  /* 0x000000881d1d7812 */ /* 0x000fe200078ef81e */
[----:B------:R-:W-:Y:S01]  /*2000*/  @!P0 IMAD.MOV R59, RZ, RZ, -R59 ;  /* 0x000000ffff3b8224 */ /* 0x000fe200078e0a3b */
[C---:B------:R-:W-:Y:S01]  /*2010*/  SEL R16, R31.reuse, R16, !P2 ;  /* 0x000000101f107207 */ /* 0x040fe20005000000 */
[----:B------:R-:W-:Y:S01]  /*2020*/  @!P3 IMAD.MOV R61, RZ, RZ, -R61 ;  /* 0x000000ffff3db224 */ /* 0x000fe200078e0a3d */
[C---:B------:R-:W-:Y:S01]  /*2030*/  SEL R30, R31.reuse, R19, !P2 ;  /* 0x000000131f1e7207 */ /* 0x040fe20005000000 */
[----:B------:R-:W-:Y:S01]  /*2040*/  @!P4 IMAD.MOV R58, RZ, RZ, -R58 ;  /* 0x000000ffff3ac224 */ /* 0x000fe200078e0a3a */
[----:B------:R-:W-:Y:S01]  /*2050*/  LOP3.LUT R13, R32, 0x200, RZ, 0xc0, !PT ;  /* 0x00000200200d7812 */ /* 0x000fe200078ec0ff */
[----:B------:R-:W-:Y:S01]  /*2060*/  IMAD R16, R16, UR6, RZ ;  /* 0x0000000610107c24 */ /* 0x000fe2000f8e02ff */
[----:B------:R-:W-:Y:S01]  /*2070*/  LOP3.LUT R38, R38, 0x30, R9, 0x78, !PT ;  /* 0x0000003026267812 */ /* 0x000fe200078e7809 */
[----:B------:R-:W-:Y:S01]  /*2080*/  IMAD R30, R30, UR6, RZ ;  /* 0x000000061e1e7c24 */ /* 0x000fe2000f8e02ff */
[----:B------:R-:W-:Y:S01]  /*2090*/  SEL R12, R31, R15, !P2 ;  /* 0x0000000f1f0c7207 */ /* 0x000fe20005000000 */
[----:B------:R-:W-:Y:S01]  /*20a0*/  IMAD R62, R69, UR68, RZ ;  /* 0x00000044453e7c24 */ /* 0x000fe2000f8e02ff */
[----:B------:R-:W-:Y:S01]  /*20b0*/  SEL R14, R31, R14, !P2 ;  /* 0x0000000e1f0e7207 */ /* 0x000fe20005000000 */
[----:B------:R-:W-:Y:S01]  /*20c0*/  IMAD R88, R3, UR68, RZ ;  /* 0x0000004403587c24 */ /* 0x000fe2000f8e02ff */
[----:B------:R-:W-:-:S02]  /*20d0*/  IADD3 R13, PT, PT, R38, UR4, R13 ;  /* 0x00000004260d7c10 */ /* 0x000fc4000fffe00d */
[C---:B------:R-:W-:Y:S01]  /*20e0*/  SEL R32, R31.reuse, R17, !P2 ;  /* 0x000000111f207207 */ /* 0x040fe20005000000 */
[----:B------:R-:W-:Y:S01]  /*20f0*/  IMAD R14, R14, UR6, RZ ;  /* 0x000000060e0e7c24 */ /* 0x000fe2000f8e02ff */
[C---:B------:R-:W-:Y:S02]  /*2100*/  SEL R37, R31.reuse, R20, !P2 ;  /* 0x000000141f257207 */ /* 0x040fe40005000000 */
[C---:B------:R-:W-:Y:S01]  /*2110*/  SEL R38, R31.reuse, R21, !P2 ;  /* 0x000000151f267207 */ /* 0x040fe20005000000 */
[----:B------:R-:W-:Y:S01]  /*2120*/  IMAD R32, R32, UR6, RZ ;  /* 0x0000000620207c24 */ /* 0x000fe2000f8e02ff */
[----:B------:R-:W-:Y:S01]  /*2130*/  SEL R39, R31, R23, !P2 ;  /* 0x000000171f277207 */ /* 0x000fe20005000000 */
[----:B------:R-:W-:Y:S01]  /*2140*/  IMAD R37, R37, UR6, RZ ;  /* 0x0000000625257c24 */ /* 0x000fe2000f8e02ff */
[C---:B------:R-:W-:Y:S01]  /*2150*/  SEL R40, R31.reuse, R25, !P2 ;  /* 0x000000191f287207 */ /* 0x040fe20005000000 */
[----:B------:R-:W-:Y:S01]  /*2160*/  IMAD R38, R38, UR6, RZ ;  /* 0x0000000626267c24 */ /* 0x000fe2000f8e02ff */
[----:B------:R-:W-:Y:S01]  /*2170*/  SEL R41, R31, R27, !P2 ;  /* 0x0000001b1f297207 */ /* 0x000fe20005000000 */
[----:B------:R-:W-:Y:S01]  /*2180*/  IMAD R39, R39, UR6, RZ ;  /* 0x0000000627277c24 */ /* 0x000fe2000f8e02ff */
[C---:B------:R-:W-:Y:S01]  /*2190*/  SEL R42, R31.reuse, R24, !P2 ;  /* 0x000000181f2a7207 */ /* 0x040fe20005000000 */
        /* <DEDUP_REMOVED lines=11> */
[----:B------:R-:W-:-:S02]  /*2250*/  SEL R26, R31, R26, !P2 ;  /* 0x0000001a1f1a7207 */ /* 0x000fc40005000000 */
[C---:B------:R-:W-:Y:S02]  /*2260*/  SEL R28, R31.reuse, R28, !P2 ;  /* 0x0000001c1f1c7207 */ /* 0x040fe40005000000 */
[C---:B------:R-:W-:Y:S02]  /*2270*/  SEL R48, R31.reuse, R48, !P2 ;  /* 0x000000301f307207 */ /* 0x040fe40005000000 */
[C---:B------:R-:W-:Y:S02]  /*2280*/  SEL R50, R31.reuse, R50, !P2 ;  /* 0x000000321f327207 */ /* 0x040fe40005000000 */
[C---:B------:R-:W-:Y:S02]  /*2290*/  SEL R36, R31.reuse, R52, !P2 ;  /* 0x000000341f247207 */ /* 0x040fe40005000000 */
[C---:B------:R-:W-:Y:S02]  /*22a0*/  SEL R35, R31.reuse, R54, !P2 ;  /* 0x000000361f237207 */ /* 0x040fe40005000000 */
[C---:B------:R-:W-:Y:S01]  /*22b0*/  SEL R33, R31.reuse, R56, !P2 ;  /* 0x000000381f217207 */ /* 0x040fe20005000000 */
[----:B------:R-:W-:Y:S01]  /*22c0*/  IMAD R36, R36, UR6, RZ ;  /* 0x0000000624247c24 */ /* 0x000fe2000f8e02ff */
[----:B------:R-:W-:Y:S01]  /*22d0*/  SEL R34, R31, R47, !P2 ;  /* 0x0000002f1f227207 */ /* 0x000fe20005000000 */
[----:B------:R-:W-:Y:S01]  /*22e0*/  IMAD R35, R35, UR6, RZ ;  /* 0x0000000623237c24 */ /* 0x000fe2000f8e02ff */
[----:B------:R-:W-:Y:S01]  /*22f0*/  SEL R27, R31, R49, !P2 ;  /* 0x000000311f1b7207 */ /* 0x000fe20005000000 */
[----:B------:R-:W-:Y:S01]  /*2300*/  IMAD R33, R33, UR6, RZ ;  /* 0x0000000621217c24 */ /* 0x000fe2000f8e02ff */
[C---:B------:R-:W-:Y:S01]  /*2310*/  SEL R23, R31.reuse, R51, !P2 ;  /* 0x000000331f177207 */ /* 0x040fe20005000000 */
[----:B------:R-:W-:Y:S01]  /*2320*/  IMAD R34, R34, UR6, RZ ;  /* 0x0000000622227c24 */ /* 0x000fe2000f8e02ff */
[----:B------:R-:W-:Y:S01]  /*2330*/  SEL R25, R31, R53, !P2 ;  /* 0x000000351f197207 */ /* 0x000fe20005000000 */
[----:B------:R-:W-:Y:S01]  /*2340*/  IMAD R27, R27, UR6, RZ ;  /* 0x000000061b1b7c24 */ /* 0x000fe2000f8e02ff */
[----:B------:R-:W-:Y:S01]  /*2350*/  SEL R21, R31, R55, !P2 ;  /* 0x000000371f157207 */ /* 0x000fe20005000000 */
[----:B------:R-:W-:Y:S01]  /*2360*/  IMAD R23, R23, UR6, RZ ;  /* 0x0000000617177c24 */ /* 0x000fe2000f8e02ff */
[----:B------:R-:W-:Y:S01]  /*2370*/  SEL R15, R31, R57, !P2 ;  /* 0x000000391f0f7207 */ /* 0x000fe20005000000 */
[----:B------:R-:W-:Y:S01]  /*2380*/  IMAD R25, R25, UR6, RZ ;  /* 0x0000000619197c24 */ /* 0x000fe2000f8e02ff */
[----:B------:R-:W-:Y:S01]  /*2390*/  SEL R19, R31, R59, !P2 ;  /* 0x0000003b1f137207 */ /* 0x000fe20005000000 */
[----:B------:R-:W-:Y:S01]  /*23a0*/  IMAD R52, R21, UR6, RZ ;  /* 0x0000000615347c24 */ /* 0x000fe2000f8e02ff */
[----:B------:R-:W-:-:S02]  /*23b0*/  SEL R17, R31, R61, !P2 ;  /* 0x0000003d1f117207 */ /* 0x000fc40005000000 */
[----:B------:R-:W-:Y:S01]  /*23c0*/  SEL R20, R31, R58, !P2 ;  /* 0x0000003a1f147207 */ /* 0x000fe20005000000 */
[----:B------:R-:W-:Y:S01]  /*23d0*/  IMAD R53, R19, UR6, RZ ;  /* 0x0000000613357c24 */ /* 0x000fe2000f8e02ff */
[----:B------:R-:W-:Y:S01]  /*23e0*/  IADD3 R31, P1, PT, R16, UR10, RZ ;  /* 0x0000000a101f7c10 */ /* 0x000fe2000ff3e0ff */
[----:B------:R-:W-:Y:S01]  /*23f0*/  IMAD R54, R17, UR6, RZ ;  /* 0x0000000611367c24 */ /* 0x000fe2000f8e02ff */
[----:B------:R-:W-:Y:S01]  /*2400*/  IADD3 R12, P0, PT, R30, UR10, RZ ;  /* 0x0000000a1e0c7c10 */ /* 0x000fe2000ff1e0ff */
[----:B------:R-:W-:Y:S01]  /*2410*/  IMAD R55, R20, UR6, RZ ;  /* 0x0000000614377c24 */ /* 0x000fe2000f8e02ff */
[----:B------:R-:W-:Y:S02]  /*2420*/  IADD3 R47, P6, PT, R24, UR10, RZ ;  /* 0x0000000a182f7c10 */ /* 0x000fe4000ffde0ff */
[----:B------:R-:W-:Y:S01]  /*2430*/  R2UR UR20, R31 ;  /* 0x000000001f1472ca */ /* 0x000fe200000e0000 */
[----:B------:R-:W-:Y:S01]  /*2440*/  IMAD R31, R22, UR6, RZ ;  /* 0x00000006161f7c24 */ /* 0x000fe2000f8e02ff */
[----:B------:R-:W-:-:S02]  /*2450*/  R2UR UR21, R12 ;  /* 0x000000000c1572ca */ /* 0x000fc400000e0000 */
[----:B------:R-:W-:Y:S02]  /*2460*/  IADD3 R49, P2, PT, R14, UR10, RZ ;  /* 0x0000000a0e317c10 */ /* 0x000fe4000ff5e0ff */
[----:B------:R-:W-:Y:S02]  /*2470*/  SHF.R.S32.HI R12, RZ, 0x1f, R14 ;  /* 0x0000001fff0c7819 */ /* 0x000fe4000001140e */
[----:B------:R-:W-:Y:S02]  /*2480*/  R2UR UR19, R47 ;  /* 0x000000002f1372ca */ /* 0x000fe400000e0000 */
[----:B------:R-:W-:Y:S02]  /*2490*/  SHF.R.S32.HI R14, RZ, 0x1f, R24 ;  /* 0x0000001fff0e7819 */ /* 0x000fe40000011418 */
[----:B------:R-:W-:Y:S02]  /*24a0*/  IADD3 R47, P4, PT, R37, UR10, RZ ;  /* 0x0000000a252f7c10 */ /* 0x000fe4000ff9e0ff */
[----:B------:R-:W-:-:S02]  /*24b0*/  IADD3.X R12, PT, PT, R12, UR11, RZ, P2, !PT ;  /* 0x0000000b0c0c7c10 */ /* 0x000fc400097fe4ff */
[----:B------:R-:W-:Y:S02]  /*24c0*/  IADD3 R24, P3, PT, R38, UR10, RZ ;  /* 0x0000000a26187c10 */ /* 0x000fe4000ff7e0ff */
[----:B------:R-:W-:Y:S02]  /*24d0*/  IADD3 R22, P2, PT, R31, UR10, RZ ;  /* 0x0000000a1f167c10 */ /* 0x000fe4000ff5e0ff */
[----:B------:R-:W-:Y:S01]  /*24e0*/  R2UR UR23, R47 ;  /* 0x000000002f1772ca */ /* 0x000fe200000e0000 */
[----:B------:R-:W-:Y:S01]  /*24f0*/  IMAD R47, R26, UR6, RZ ;  /* 0x000000061a2f7c24 */ /* 0x000fe2000f8e02ff */
[----:B------:R-:W-:Y:S02]  /*2500*/  R2UR UR18, R49 ;  /* 0x00000000311272ca */ /* 0x000fe400000e0000 */
[----:B------:R-:W-:Y:S02]  /*2510*/  R2UR UR24, R24 ;  /* 0x00000000181872ca */ /* 0x000fe400000e0000 */
[----:B------:R-:W-:-:S02]  /*2520*/  R2UR UR25, R22 ;  /* 0x00000000161972ca */ /* 0x000fc400000e0000 */
[----:B------:R-:W-:Y:S02]  /*2530*/  IADD3 R49, P5, PT, R32, UR10, RZ ;  /* 0x0000000a20317c10 */ /* 0x000fe4000ffbe0ff */
[----:B------:R-:W-:Y:S02]  /*2540*/  SHF.R.S32.HI R22, RZ, 0x1f, R30 ;  /* 0x0000001fff167819 */ /* 0x000fe4000001141e */
[----:B------:R-:W-:Y:S02]  /*2550*/  SHF.R.S32.HI R24, RZ, 0x1f, R32 ;  /* 0x0000001fff187819 */ /* 0x000fe40000011420 */
[----:B------:R-:W-:Y:S02]  /*2560*/  SHF.R.S32.HI R26, RZ, 0x1f, R37 ;  /* 0x0000001fff1a7819 */ /* 0x000fe40000011425 */
[----:B------:R-:W-:Y:S02]  /*2570*/  IADD3.X R22, PT, PT, R22, UR11, RZ, P0, !PT ;  /* 0x0000000b16167c10 */ /* 0x000fe400087fe4ff */
[----:B------:R-:W-:-:S02]  /*2580*/  IADD3.X R24, PT, PT, R24, UR11, RZ, P5, !PT ;  /* 0x0000000b18187c10 */ /* 0x000fc4000affe4ff */
[----:B------:R-:W-:Y:S02]  /*2590*/  IADD3.X R26, PT, PT, R26, UR11, RZ, P4, !PT ;  /* 0x0000000b1a1a7c10 */ /* 0x000fe4000a7fe4ff */
[----:B------:R-:W-:Y:S02]  /*25a0*/  IADD3 R37, P0, PT, R40, UR10, RZ ;  /* 0x0000000a28257c10 */ /* 0x000fe4000ff1e0ff */
[----:B------:R-:W-:Y:S02]  /*25b0*/  IADD3 R32, P5, PT, R41, UR10, RZ ;  /* 0x0000000a29207c10 */ /* 0x000fe4000ffbe0ff */
[----:B------:R-:W-:Y:S02]  /*25c0*/  IADD3 R30, P4, PT, R47, UR10, RZ ;  /* 0x0000000a2f1e7c10 */ /* 0x000fe4000ff9e0ff */
[----:B------:R-:W-:Y:S02]  /*25d0*/  SHF.R.S32.HI R16, RZ, 0x1f, R16 ;  /* 0x0000001fff107819 */ /* 0x000fe40000011410 */
[----:B------:R-:W-:Y:S01]  /*25e0*/  R2UR UR27, R37 ;  /* 0x00000000251b72ca */ /* 0x000fe200000e0000 */
[----:B------:R-:W-:Y:S01]  /*25f0*/  IMAD R37, R28, UR6, RZ ;  /* 0x000000061c257c24 */ /* 0x000fe2000f8e02ff */
[----:B------:R-:W-:-:S02]  /*2600*/  R2UR UR28, R32 ;  /* 0x00000000201c72ca */ /* 0x000fc400000e0000 */
[----:B------:R-:W-:Y:S02]  /*2610*/  R2UR UR29, R30 ;  /* 0x000000001e1d72ca */ /* 0x000fe400000e0000 */
[----:B------:R-:W-:Y:S02]  /*2620*/  SHF.R.S32.HI R30, RZ, 0x1f, R31 ;  /* 0x0000001fff1e7819 */ /* 0x000fe4000001141f */
[----:B------:R-:W-:Y:S02]  /*2630*/  SHF.R.S32.HI R32, RZ, 0x1f, R40 ;  /* 0x0000001fff207819 */ /* 0x000fe40000011428 */
[----:B------:R-:W-:Y:S02]  /*2640*/  R2UR UR22, R49 ;  /* 0x00000000311672ca */ /* 0x000fe400000e0000 */
[----:B------:R-:W-:Y:S02]  /*2650*/  IADD3.X R16, PT, PT, R16, UR11, RZ, P1, !PT ;  /* 0x0000000b10107c10 */ /* 0x000fe40008ffe4ff */
[----:B------:R-:W-:-:S02]  /*2660*/  IADD3 R49, P1, PT, R39, UR10, RZ ;  /* 0x0000000a27317c10 */ /* 0x000fc4000ff3e0ff */
[----:B------:R-:W-:Y:S02]  /*2670*/  SHF.R.S32.HI R28, RZ, 0x1f, R38 ;  /* 0x0000001fff1c7819 */ /* 0x000fe40000011426 */
[----:B------:R-:W-:Y:S02]  /*2680*/  IADD3.X R30, PT, PT, R30, UR11, RZ, P2, !PT ;  /* 0x0000000b1e1e7c10 */ /* 0x000fe400097fe4ff */
[----:B------:R-:W-:Y:S02]  /*2690*/  IADD3.X R32, PT, PT, R32, UR11, RZ, P0, !PT ;  /* 0x0000000b20207c10 */ /* 0x000fe400087fe4ff */
[----:B------:R-:W-:Y:S02]  /*26a0*/  SHF.R.S32.HI R31, RZ, 0x1f, R39 ;  /* 0x0000001fff1f7819 */ /* 0x000fe40000011427 */
[----:B------:R-:W-:Y:S02]  /*26b0*/  IADD3 R40, P2, PT, R37, UR10, RZ ;  /* 0x0000000a25287c10 */ /* 0x000fe4000ff5e0ff */
[----:B------:R-:W-:-:S02]  /*26c0*/  IADD3 R38, P0, PT, R44, UR10, RZ ;  /* 0x0000000a2c267c10 */ /* 0x000fc4000ff1e0ff */
[----:B------:R-:W-:Y:S02]  /*26d0*/  R2UR UR26, R49 ;  /* 0x00000000311a72ca */ /* 0x000fe400000e0000 */
[----:B------:R-:W-:Y:S02]  /*26e0*/  IADD3.X R28, PT, PT, R28, UR11, RZ, P3, !PT ;  /* 0x0000000b1c1c7c10 */ /* 0x000fe40009ffe4ff */
[----:B------:R-:W-:Y:S02]  /*26f0*/  IADD3 R49, P3, PT, R42, UR10, RZ ;  /* 0x0000000a2a317c10 */ /* 0x000fe4000ff7e0ff */
[----:B------:R-:W-:Y:S02]  /*2700*/  IADD3.X R31, PT, PT, R31, UR11, RZ, P1, !PT ;  /* 0x0000000b1f1f7c10 */ /* 0x000fe40008ffe4ff */
[----:B------:R-:W-:Y:S01]  /*2710*/  R2UR UR31, R40 ;  /* 0x00000000281f72ca */ /* 0x000fe200000e0000 */
[----:B------:R-:W-:Y:S01]  /*2720*/  IMAD R40, R48, UR6, RZ ;  /* 0x0000000630287c24 */ /* 0x000fe2000f8e02ff */
[----:B------:R-:W-:Y:S01]  /*2730*/  R2UR UR33, R38 ;  /* 0x00000000262172ca */ /* 0x000fe200000e0000 */
[----:B------:R-:W-:Y:S01]  /*2740*/  IMAD R38, R45, UR6, RZ ;  /* 0x000000062d267c24 */ /* 0x000fe2000f8e02ff */
[----:B------:R-:W-:-:S02]  /*2750*/  IADD3 R39, P1, PT, R43, UR10, RZ ;  /* 0x0000000a2b277c10 */ /* 0x000fc4000ff3e0ff */
[----:B------:R-:W-:Y:S02]  /*2760*/  SHF.R.S32.HI R51, RZ, 0x1f, R41 ;  /* 0x0000001fff337819 */ /* 0x000fe40000011429 */
[----:B------:R-:W-:Y:S02]  /*2770*/  SHF.R.S32.HI R48, RZ, 0x1f, R42 ;  /* 0x0000001fff307819 */ /* 0x000fe4000001142a */
[----:B------:R-:W-:Y:S01]  /*2780*/  R2UR UR30, R49 ;  /* 0x00000000311e72ca */ /* 0x000fe200000e0000 */
[----:B------:R-:W-:Y:S01]  /*2790*/  IMAD R49, R50, UR6, RZ ;  /* 0x0000000632317c24 */ /* 0x000fe2000f8e02ff */
[----:B------:R-:W-:Y:S01]  /*27a0*/  R2UR UR32, R39 ;  /* 0x00000000272072ca */ /* 0x000fe200000e0000 */
[----:B------:R-:W-:Y:S01]  /*27b0*/  IMAD R39, R46, UR6, RZ ;  /* 0x000000062e277c24 */ /* 0x000fe2000f8e02ff */
[----:B------:R-:W-:Y:S02]  /*27c0*/  IADD3.X R51, PT, PT, R51, UR11, RZ, P5, !PT ;  /* 0x0000000b33337c10 */ /* 0x000fe4000affe4ff */
[----:B------:R-:W-:-:S02]  /*27d0*/  SHF.R.S32.HI R50, RZ, 0x1f, R47 ;  /* 0x0000001fff327819 */ /* 0x000fc4000001142f */
[----:B------:R-:W-:Y:S02]  /*27e0*/  IADD3 R45, P5, PT, R38, UR10, RZ ;  /* 0x0000000a262d7c10 */ /* 0x000fe4000ffbe0ff */
[----:B------:R-:W-:Y:S02]  /*27f0*/  IADD3.X R48, PT, PT, R48, UR11, RZ, P3, !PT ;  /* 0x0000000b30307c10 */ /* 0x000fe40009ffe4ff */
[----:B------:R-:W-:Y:S02]  /*2800*/  SHF.R.S32.HI R47, RZ, 0x1f, R37 ;  /* 0x0000001fff2f7819 */ /* 0x000fe40000011425 */
[----:B------:R-:W-:Y:S02]  /*2810*/  IADD3 R41, P3, PT, R40, UR10, RZ ;  /* 0x0000000a28297c10 */ /* 0x000fe4000ff7e0ff */
[----:B------:R-:W-:Y:S02]  /*2820*/  SHF.R.S32.HI R46, RZ, 0x1f, R43 ;  /* 0x0000001fff2e7819 */ /* 0x000fe4000001142b */
[----:B------:R-:W-:-:S02]  /*2830*/  R2UR UR34, R45 ;  /* 0x000000002d2272ca */ /* 0x000fc400000e0000 */
[----:B------:R-:W-:Y:S02]  /*2840*/  IADD3.X R50, PT, PT, R50, UR11, RZ, P4, !PT ;  /* 0x0000000b32327c10 */ /* 0x000fe4000a7fe4ff */
[----:B------:R-:W-:Y:S02]  /*2850*/  IADD3.X R47, PT, PT, R47, UR11, RZ, P2, !PT ;  /* 0x0000000b2f2f7c10 */ /* 0x000fe400097fe4ff */
[----:B------:R-:W-:Y:S02]  /*2860*/  R2UR UR36, R41 ;  /* 0x00000000292472ca */ /* 0x000fe400000e0000 */
[----:B------:R-:W-:Y:S02]  /*2870*/  SHF.R.S32.HI R45, RZ, 0x1f, R44 ;  /* 0x0000001fff2d7819 */ /* 0x000fe4000001142c */
[----:B------:R-:W-:Y:S02]  /*2880*/  IADD3.X R46, PT, PT, R46, UR11, RZ, P1, !PT ;  /* 0x0000000b2e2e7c10 */ /* 0x000fe40008ffe4ff */
[----:B------:R-:W-:-:S02]  /*2890*/  IADD3 R42, P4, PT, R39, UR10, RZ ;  /* 0x0000000a272a7c10 */ /* 0x000fc4000ff9e0ff */
[----:B------:R-:W-:Y:S02]  /*28a0*/  IADD3 R37, P2, PT, R49, UR10, RZ ;  /* 0x0000000a31257c10 */ /* 0x000fe4000ff5e0ff */
[----:B------:R-:W-:Y:S02]  /*28b0*/  SHF.R.S32.HI R43, RZ, 0x1f, R39 ;  /* 0x0000001fff2b7819 */ /* 0x000fe40000011427 */
[----:B------:R-:W-:Y:S02]  /*28c0*/  IADD3 R41, P1, PT, R36, UR10, RZ ;  /* 0x0000000a24297c10 */ /* 0x000fe4000ff3e0ff */
[----:B------:R-:W-:Y:S02]  /*28d0*/  IADD3.X R45, PT, PT, R45, UR11, RZ, P0, !PT ;  /* 0x0000000b2d2d7c10 */ /* 0x000fe400087fe4ff */
[----:B------:R-:W-:Y:S02]  /*28e0*/  IADD3.X R14, PT, PT, R14, UR11, RZ, P6, !PT ;  /* 0x0000000b0e0e7c10 */ /* 0x000fe4000b7fe4ff */
[----:B------:R-:W-:-:S02]  /*28f0*/  R2UR UR37, R37 ;  /* 0x00000000252572ca */ /* 0x000fc400000e0000 */
[----:B------:R-:W-:Y:S02]  /*2900*/  IADD3 R39, P0, PT, R35, UR10, RZ ;  /* 0x0000000a23277c10 */ /* 0x000fe4000ff1e0ff */
[----:B------:R-:W-:Y:S02]  /*2910*/  IADD3.X R43, PT, PT, R43, UR11, RZ, P4, !PT ;  /* 0x0000000b2b2b7c10 */ /* 0x000fe4000a7fe4ff */
[----:B------:R-:W-:Y:S02]  /*2920*/  R2UR UR38, R41 ;  /* 0x00000000292672ca */ /* 0x000fe400000e0000 */
[----:B------:R-:W-:Y:S02]  /*2930*/  IADD3 R37, P4, PT, R34, UR10, RZ ;  /* 0x0000000a22257c10 */ /* 0x000fe4000ff9e0ff */
[----:B------:R-:W-:Y:S01]  /*2940*/  SHF.R.S32.HI R41, RZ, 0x1f, R49 ;  /* 0x0000001fff297819 */ /* 0x000fe20000011431 */
[----:B------:R-:W-:Y:S01]  /*2950*/  IMAD R49, R15, UR6, RZ ;  /* 0x000000060f317c24 */ /* 0x000fe2000f8e02ff */
[----:B------:R-:W-:Y:S01]  /*2960*/  IADD3 R21, P6, PT, R52, UR10, RZ ;  /* 0x0000000a34157c10 */ /* 0x000fe2000ffde0ff */
[----:B------:R-:W-:Y:S01]  /*2970*/  USHF.R.S32.HI UR6, URZ, 0x1f, UR5 ;  /* 0x0000001fff067899 */ /* 0x000fe20008011405 */
[----:B------:R-:W-:-:S02]  /*2980*/  R2UR UR39, R39 ;  /* 0x00000000272772ca */ /* 0x000fc400000e0000 */
[----:B------:R-:W-:Y:S01]  /*2990*/  SHF.R.S32.HI R44, RZ, 0x1f, R38 ;  /* 0x0000001fff2c7819 */ /* 0x000fe20000011426 */
[----:B------:R-:W-:Y:S01]  /*29a0*/  ULEA.HI UR6, UR6, UR5, URZ, 0x6 ;  /* 0x0000000506067291 */ /* 0x000fe2000f8f30ff */
[----:B------:R-:W-:Y:S02]  /*29b0*/  R2UR UR41, R37 ;  /* 0x00000000252972ca */ /* 0x000fe400000e0000 */
[----:B------:R-:W-:Y:S01]  /*29c0*/  IADD3.X R41, PT, PT, R41, UR11, RZ, P2, !PT ;  /* 0x0000000b29297c10 */ /* 0x000fe200097fe4ff */
[----:B------:R-:W-:Y:S01]  /*29d0*/  USHF.R.S32.HI UR6, URZ, 0x6, UR6 ;  /* 0x00000006ff067899 */ /* 0x000fe20008011406 */
[----:B------:R-:W-:Y:S01]  /*29e0*/  R2UR UR14, R21 ;  /* 0x00000000150e72ca */ /* 0x000fe200000e0000 */
[----:B----4-:R-:W-:Y:S01]  /*29f0*/  IMAD R21, R11, UR42, RZ ;  /* 0x0000002a0b157c24 */ /* 0x010fe2000f8e02ff */
[----:B------:R-:W-:Y:S02]  /*2a00*/  SHF.R.S32.HI R39, RZ, 0x1f, R35 ;  /* 0x0000001fff277819 */ /* 0x000fe40000011423 */
[----:B------:R-:W-:-:S02]  /*2a10*/  IADD3 R37, P2, PT, R23, UR10, RZ ;  /* 0x0000000a17257c10 */ /* 0x000fc4000ff5e0ff */
[----:B------:R-:W-:Y:S02]  /*2a20*/  SHF.R.S32.HI R35, RZ, 0x1f, R23 ;  /* 0x0000001fff237819 */ /* 0x000fe40000011417 */
[----:B------:R-:W-:Y:S02]  /*2a30*/  R2UR UR35, R42 ;  /* 0x000000002a2372ca */ /* 0x000fe400000e0000 */
[----:B------:R-:W-:Y:S02]  /*2a40*/  IADD3.X R44, PT, PT, R44, UR11, RZ, P5, !PT ;  /* 0x0000000b2c2c7c10 */ /* 0x000fe4000affe4ff */
[----:B------:R-:W-:Y:S02]  /*2a50*/  SHF.R.S32.HI R42, RZ, 0x1f, R40 ;  /* 0x0000001fff2a7819 */ /* 0x000fe40000011428 */
[----:B------:R-:W-:Y:S02]  /*2a60*/  IADD3 R38, P5, PT, R33, UR10, RZ ;  /* 0x0000000a21267c10 */ /* 0x000fe4000ffbe0ff */
[----:B------:R-:W-:-:S02]  /*2a70*/  SHF.R.S32.HI R40, RZ, 0x1f, R36 ;  /* 0x0000001fff287819 */ /* 0x000fc40000011424 */
[----:B------:R-:W-:Y:S02]  /*2a80*/  IADD3.X R35, PT, PT, R35, UR11, RZ, P2, !PT ;  /* 0x0000000b23237c10 */ /* 0x000fe400097fe4ff */
[----:B------:R-:W-:Y:S01]  /*2a90*/  IADD3 R11, P2, PT, R21, UR8, RZ ;  /* 0x00000008150b7c10 */ /* 0x000fe2000ff5e0ff */
[----:B------:R-:W-:Y:S01]  /*2aa0*/  USHF.L.U32 UR8, UR68, 0x6, URZ ;  /* 0x0000000644087899 */ /* 0x000fe200080006ff */
[----:B------:R-:W-:Y:S02]  /*2ab0*/  R2UR UR40, R38 ;  /* 0x00000000262872ca */ /* 0x000fe400000e0000 */
[----:B------:R-:W-:Y:S02]  /*2ac0*/  IADD3.X R42, PT, PT, R42, UR11, RZ, P3, !PT ;  /* 0x0000000b2a2a7c10 */ /* 0x000fe40009ffe4ff */
[----:B------:R-:W-:Y:S02]  /*2ad0*/  IADD3.X R40, PT, PT, R40, UR11, RZ, P1, !PT ;  /* 0x0000000b28287c10 */ /* 0x000fe40008ffe4ff */
[----:B------:R-:W-:-:S02]  /*2ae0*/  IADD3 R38, P3, PT, R27, UR10, RZ ;  /* 0x0000000a1b267c10 */ /* 0x000fc4000ff7e0ff */
[----:B------:R-:W-:Y:S02]  /*2af0*/  IADD3 R36, P1, PT, R25, UR10, RZ ;  /* 0x0000000a19247c10 */ /* 0x000fe4000ff3e0ff */
[----:B------:R-:W-:Y:S01]  /*2b00*/  LEA.HI.X.SX32 R21, R21, UR9, 0x1, P2 ;  /* 0x0000000915157c11 */ /* 0x000fe200090f0eff */
[----:B------:R-:W0:Y:S01]  /*2b10*/  LDCU UR9, c[0x0][0x3ac] ;  /* 0x00007580ff0977ac */ /* 0x000e220008000800 */
[----:B------:R-:W-:Y:S02]  /*2b20*/  R2UR UR17, R38 ;  /* 0x00000000261172ca */ /* 0x000fe400000e0000 */
[----:B------:R-:W-:Y:S02]  /*2b30*/  R2UR UR16, R37 ;  /* 0x00000000251072ca */ /* 0x000fe400000e0000 */
[----:B------:R-:W-:Y:S02]  /*2b40*/  R2UR UR15, R36 ;  /* 0x00000000240f72ca */ /* 0x000fe400000e0000 */
[----:B------:R-:W-:-:S02]  /*2b50*/  SHF.R.S32.HI R38, RZ, 0x1f, R33 ;  /* 0x0000001fff267819 */ /* 0x000fc40000011421 */
[----:B------:R-:W-:Y:S02]  /*2b60*/  SHF.R.S32.HI R37, RZ, 0x1f, R34 ;  /* 0x0000001fff257819 */ /* 0x000fe40000011422 */
[----:B------:R-:W-:Y:S02]  /*2b70*/  SHF.R.S32.HI R36, RZ, 0x1f, R27 ;  /* 0x0000001fff247819 */ /* 0x000fe4000001141b */
[----:B------:R-:W-:Y:S02]  /*2b80*/  SHF.R.S32.HI R34, RZ, 0x1f, R25 ;  /* 0x0000001fff227819 */ /* 0x000fe40000011419 */
[----:B------:R-:W-:Y:S02]  /*2b90*/  SHF.R.S32.HI R33, RZ, 0x1f, R52 ;  /* 0x0000001fff217819 */ /* 0x000fe40000011434 */
[----:B------:R-:W-:Y:S01]  /*2ba0*/  IADD3.X R39, PT, PT, R39, UR11, RZ, P0, !PT ;  /* 0x0000000b27277c10 */ /* 0x000fe200087fe4ff */
[----:B0-----:R-:W-:Y:S01]  /*2bb0*/  USHF.L.U32 UR5, UR9, 0x6, URZ ;  /* 0x0000000609057899 */ /* 0x001fe200080006ff */
[----:B------:R-:W-:-:S02]  /*2bc0*/  IADD3 R20, P0, PT, R49, UR10, RZ ;  /* 0x0000000a31147c10 */ /* 0x000fc4000ff1e0ff */
[----:B------:R-:W-:Y:S02]  /*2bd0*/  IADD3.X R38, PT, PT, R38, UR11, RZ, P5, !PT ;  /* 0x0000000b26267c10 */ /* 0x000fe4000affe4ff */
[----:B------:R-:W-:Y:S02]  /*2be0*/  IADD3.X R37, PT, PT, R37, UR11, RZ, P4, !PT ;  /* 0x0000000b25257c10 */ /* 0x000fe4000a7fe4ff */
[----:B------:R-:W-:Y:S02]  /*2bf0*/  IADD3.X R36, PT, PT, R36, UR11, RZ, P3, !PT ;  /* 0x0000000b24247c10 */ /* 0x000fe40009ffe4ff */
[----:B------:R-:W-:Y:S02]  /*2c00*/  IADD3 R15, P5, PT, R53, UR10, RZ ;  /* 0x0000000a350f7c10 */ /* 0x000fe4000ffbe0ff */
[----:B------:R-:W-:Y:S02]  /*2c10*/  IADD3 R17, P4, PT, R54, UR10, RZ ;  /* 0x0000000a36117c10 */ /* 0x000fe4000ff9e0ff */
[----:B------:R-:W-:-:S02]  /*2c20*/  IADD3 R19, P3, PT, R55, UR10, RZ ;  /* 0x0000000a37137c10 */ /* 0x000fc4000ff7e0ff */
[----:B------:R-:W-:Y:S02]  /*2c30*/  SHF.R.S32.HI R49, RZ, 0x1f, R49 ;  /* 0x0000001fff317819 */ /* 0x000fe40000011431 */
[----:B------:R-:W-:Y:S02]  /*2c40*/  SHF.R.S32.HI R23, RZ, 0x1f, R53 ;  /* 0x0000001fff177819 */ /* 0x000fe40000011435 */
[----:B------:R-:W-:Y:S02]  /*2c50*/  SHF.R.S32.HI R25, RZ, 0x1f, R54 ;  /* 0x0000001fff197819 */ /* 0x000fe40000011436 */
[----:B------:R-:W-:Y:S02]  /*2c60*/  SHF.R.S32.HI R27, RZ, 0x1f, R55 ;  /* 0x0000001fff1b7819 */ /* 0x000fe40000011437 */
[----:B------:R-:W-:Y:S02]  /*2c70*/  IADD3.X R34, PT, PT, R34, UR11, RZ, P1, !PT ;  /* 0x0000000b22227c10 */ /* 0x000fe40008ffe4ff */
[----:B------:R-:W-:-:S02]  /*2c80*/  IADD3.X R33, PT, PT, R33, UR11, RZ, P6, !PT ;  /* 0x0000000b21217c10 */ /* 0x000fc4000b7fe4ff */
[----:B------:R-:W-:Y:S02]  /*2c90*/  R2UR UR63, R24 ;  /* 0x00000000183f72ca */ /* 0x000fe400000e0000 */
[----:B------:R-:W-:Y:S02]  /*2ca0*/  IADD3.X R49, PT, PT, R49, UR11, RZ, P0, !PT ;  /* 0x0000000b31317c10 */ /* 0x000fe400087fe4ff */
[----:B------:R-:W-:Y:S02]  /*2cb0*/  IADD3.X R23, PT, PT, R23, UR11, RZ, P5, !PT ;  /* 0x0000000b17177c10 */ /* 0x000fe4000affe4ff */
[----:B------:R-:W-:Y:S02]  /*2cc0*/  IADD3.X R25, PT, PT, R25, UR11, RZ, P4, !PT ;  /* 0x0000000b19197c10 */ /* 0x000fe4000a7fe4ff */
[----:B------:R-:W-:Y:S02]  /*2cd0*/  IADD3.X R27, PT, PT, R27, UR11, RZ, P3, !PT ;  /* 0x0000000b1b1b7c10 */ /* 0x000fe40009ffe4ff */
[----:B------:R-:W-:-:S02]  /*2ce0*/  LOP3.LUT R24, R0, 0x3f, RZ, 0xc0, !PT ;  /* 0x0000003f00187812 */ /* 0x000fc400078ec0ff */
[----:B------:R-:W-:Y:S02]  /*2cf0*/  R2UR UR61, R28 ;  /* 0x000000001c3d72ca */ /* 0x000fe400000e0000 */
[----:B------:R-:W-:Y:S01]  /*2d00*/  R2UR UR60, R30 ;  /* 0x000000001e3c72ca */ /* 0x000fe200000e0000 */
[----:B------:R-:W-:Y:S01]  /*2d10*/  IMAD R58, R24, UR9, RZ ;  /* 0x00000009183a7c24 */ /* 0x000fe2000f8e02ff */
[----:B------:R-:W-:Y:S01]  /*2d20*/  R2UR UR59, R31 ;  /* 0x000000001f3b72ca */ /* 0x000fe200000e0000 */
[----:B------:R-:W-:Y:S01]  /*2d30*/  USHF.R.S32.HI UR9, URZ, 0x1f, UR5 ;  /* 0x0000001fff097899 */ /* 0x000fe20008011405 */
[----:B------:R-:W-:Y:S02]  /*2d40*/  R2UR UR58, R32 ;  /* 0x00000000203a72ca */ /* 0x000fe400000e0000 */
[----:B------:R-:W-:Y:S02]  /*2d50*/  R2UR UR50, R43 ;  /* 0x000000002b3272ca */ /* 0x000fe400000e0000 */
[----:B------:R-:W-:-:S02]  /*2d60*/  R2UR UR49, R42 ;  /* 0x000000002a3172ca */ /* 0x000fc400000e0000 */
[----:B------:R-:W-:Y:S02]  /*2d70*/  R2UR UR48, R41 ;  /* 0x00000000293072ca */ /* 0x000fe400000e0000 */
[----:B------:R-:W-:Y:S02]  /*2d80*/  R2UR UR47, R40 ;  /* 0x00000000282f72ca */ /* 0x000fe400000e0000 */
[----:B------:R-:W-:Y:S02]  /*2d90*/  R2UR UR42, R35 ;  /* 0x00000000232a72ca */ /* 0x000fe400000e0000 */
[----:B------:R-:W-:Y:S02]  /*2da0*/  R2UR UR11, R34 ;  /* 0x00000000220b72ca */ /* 0x000fe400000e0000 */
[----:B------:R-:W-:Y:S02]  /*2db0*/  R2UR UR10, R33 ;  /* 0x00000000210a72ca */ /* 0x000fe400000e0000 */
[----:B------:R-:W-:-:S02]  /*2dc0*/  R2UR UR62, R26 ;  /* 0x000000001a3e72ca */ /* 0x000fc400000e0000 */
[----:B------:R-:W-:Y:S02]  /*2dd0*/  R2UR UR57, R51 ;  /* 0x00000000333972ca */ /* 0x000fe400000e0000 */
[----:B------:R-:W-:Y:S02]  /*2de0*/  R2UR UR56, R50 ;  /* 0x00000000323872ca */ /* 0x000fe400000e0000 */
[----:B------:R-:W-:Y:S02]  /*2df0*/  R2UR UR55, R48 ;  /* 0x00000000303772ca */ /* 0x000fe400000e0000 */
[C---:B------:R-:W-:Y:S02]  /*2e00*/  LOP3.LUT R26, R69.reuse, 0x20, RZ, 0xfc, !PT ;  /* 0x00000020451a7812 */ /* 0x040fe400078efcff */
[C---:B------:R-:W-:Y:S02]  /*2e10*/  LOP3.LUT R48, R69.reuse, 0x24, RZ, 0xfc, !PT ;  /* 0x0000002445307812 */ /* 0x040fe400078efcff */
[C---:B------:R-:W-:Y:S01]  /*2e20*/  LOP3.LUT R50, R69.reuse, 0x28, RZ, 0xfc, !PT ;  /* 0x0000002845327812 */ /* 0x040fe200078efcff */
[----:B------:R-:W-:Y:S01]  /*2e30*/  IMAD R76, R26, UR68, RZ ;  /* 0x000000441a4c7c24 */ /* 0x000fe2000f8e02ff */
[C---:B------:R-:W-:Y:S01]  /*2e40*/  LOP3.LUT R51, R69.reuse, 0x2c, RZ, 0xfc, !PT ;  /* 0x0000002c45337812 */ /* 0x040fe200078efcff */
[----:B------:R-:W-:Y:S01]  /*2e50*/  IMAD R74, R48, UR68, RZ ;  /* 0x00000044304a7c24 */ /* 0x000fe2000f8e02ff */
[C---:B------:R-:W-:Y:S01]  /*2e60*/  LOP3.LUT R52, R69.reuse, 0x30, RZ, 0xfc, !PT ;  /* 0x0000003045347812 */ /* 0x040fe200078efcff */
[----:B------:R-:W-:Y:S01]  /*2e70*/  IMAD R72, R50, UR68, RZ ;  /* 0x0000004432487c24 */ /* 0x000fe2000f8e02ff */
[----:B------:R-:W-:Y:S01]  /*2e80*/  LOP3.LUT R53, R69, 0x34, RZ, 0xfc, !PT ;  /* 0x0000003445357812 */ /* 0x000fe200078efcff */
[----:B------:R-:W-:Y:S01]  /*2e90*/  IMAD R70, R51, UR68, RZ ;  /* 0x0000004433467c24 */ /* 0x000fe2000f8e02ff */
[----:B------:R-:W-:Y:S01]  /*2ea0*/  LOP3.LUT R54, R69, 0x38, RZ, 0xfc, !PT ;  /* 0x0000003845367812 */ /* 0x000fe200078efcff */
[----:B------:R-:W-:Y:S01]  /*2eb0*/  IMAD R68, R52, UR68, RZ ;  /* 0x0000004434447c24 */ /* 0x000fe2000f8e02ff */
[----:B------:R-:W-:Y:S01]  /*2ec0*/  LEA.HI R55, R0, 0x3c, RZ, 0x1c ;  /* 0x0000003c00377811 */ /* 0x000fe200078fe0ff */
[----:B------:R-:W-:Y:S01]  /*2ed0*/  IMAD R66, R53, UR68, RZ ;  /* 0x0000004435427c24 */ /* 0x000fe2000f8e02ff */
[----:B------:R-:W-:Y:S01]  /*2ee0*/  LOP3.LUT R56, R29, 0x40, R18, 0xf8, !PT ;  /* 0x000000401d387812 */ /* 0x000fe200078ef812 */
[----:B------:R-:W-:Y:S01]  /*2ef0*/  IMAD R64, R54, UR68, RZ ;  /* 0x0000004436407c24 */ /* 0x000fe2000f8e02ff */
[----:B------:R-:W-:Y:S01]  /*2f00*/  R2UR UR67, R12 ;  /* 0x000000000c4372ca */ /* 0x000fe200000e0000 */
[----:B------:R-:W-:Y:S01]  /*2f10*/  IMAD R60, R55, UR68, RZ ;  /* 0x00000044373c7c24 */ /* 0x000fe2000f8e02ff */
[----:B------:R-:W-:Y:S01]  /*2f20*/  R2UR UR66, R14 ;  /* 0x000000000e4272ca */ /* 0x000fe200000e0000 */
[----:B------:R-:W-:Y:S01]  /*2f30*/  IMAD R14, R67, UR68, RZ ;  /* 0x00000044430e7c24 */ /* 0x000fe2000f8e02ff */
[----:B------:R-:W-:Y:S01]  /*2f40*/  R2UR UR65, R16 ;  /* 0x00000000104172ca */ /* 0x000fe200000e0000 */
[----:B------:R-:W-:Y:S01]  /*2f50*/  IMAD R16, R65, UR68, RZ ;  /* 0x0000004441107c24 */ /* 0x000fe2000f8e02ff */
[----:B------:R-:W-:-:S02]  /*2f60*/  R2UR UR64, R22 ;  /* 0x00000000164072ca */ /* 0x000fc400000e0000 */
[----:B------:R-:W-:Y:S02]  /*2f70*/  R2UR UR54, R47 ;  /* 0x000000002f3672ca */ /* 0x000fe400000e0000 */
[----:B------:R-:W-:Y:S02]  /*2f80*/  R2UR UR53, R46 ;  /* 0x000000002e3572ca */ /* 0x000fe400000e0000 */
[----:B------:R-:W-:Y:S02]  /*2f90*/  CS2R R46, SRZ ;  /* 0x00000000002e7805 */ /* 0x000fe4000001ff00 */
[----:B------:R-:W-:Y:S02]  /*2fa0*/  R2UR UR52, R45 ;  /* 0x000000002d3472ca */ /* 0x000fe400000e0000 */
[----:B------:R-:W-:Y:S02]  /*2fb0*/  R2UR UR51, R44 ;  /* 0x000000002c3372ca */ /* 0x000fe400000e0000 */
[----:B------:R-:W-:-:S02]  /*2fc0*/  CS2R R44, SRZ ;  /* 0x00000000002c7805 */ /* 0x000fc4000001ff00 */
[----:B------:R-:W-:Y:S02]  /*2fd0*/  R2UR UR46, R39 ;  /* 0x00000000272e72ca */ /* 0x000fe400000e0000 */
[----:B------:R-:W-:Y:S02]  /*2fe0*/  R2UR UR45, R38 ;  /* 0x00000000262d72ca */ /* 0x000fe400000e0000 */
[----:B------:R-:W-:Y:S02]  /*2ff0*/  CS2R R38, SRZ ;  /* 0x0000000000267805 */ /* 0x000fe4000001ff00 */
[----:B------:R-:W-:Y:S02]  /*3000*/  R2UR UR44, R37 ;  /* 0x00000000252c72ca */ /* 0x000fe400000e0000 */
[----:B------:R-:W-:Y:S02]  /*3010*/  R2UR UR43, R36 ;  /* 0x00000000242b72ca */ /* 0x000fe400000e0000 */
[----:B------:R-:W-:-:S02]  /*3020*/  CS2R R36, SRZ ;  /* 0x0000000000247805 */ /* 0x000fc4000001ff00 */
[----:B------:R-:W-:Y:S02]  /*3030*/  LOP3.LUT R18, R18, 0x40, RZ, 0xc0, !PT ;  /* 0x0000004012127812 */ /* 0x000fe400078ec0ff */
[C---:B------:R-:W-:Y:S02]  /*3040*/  LOP3.LUT R57, R24.reuse, 0x8, RZ, 0x3c, !PT ;  /* 0x0000000818397812 */ /* 0x040fe400078e3cff */
[C---:B------:R-:W-:Y:S02]  /*3050*/  LOP3.LUT R59, R24.reuse, 0x10, RZ, 0x3c, !PT ;  /* 0x00000010183b7812 */ /* 0x040fe400078e3cff */
[C---:B------:R-:W-:Y:S02]  /*3060*/  LOP3.LUT R61, R24.reuse, 0x20, RZ, 0x3c, !PT ;  /* 0x00000020183d7812 */ /* 0x040fe400078e3cff */
[----:B------:R-:W-:Y:S02]  /*3070*/  LOP3.LUT R63, R24, 0x30, RZ, 0x3c, !PT ;  /* 0x00000030183f7812 */ /* 0x000fe400078e3cff */
[----:B------:R-:W-:-:S02]  /*3080*/  SHF.R.S32.HI R12, RZ, 0x1f, R58 ;  /* 0x0000001fff0c7819 */ /* 0x000fc4000001143a */
[----:B------:R-:W-:-:S07]  /*3090*/  LOP3.LUT R22, R56, 0x8, RZ, 0x3c, !PT ;  /* 0x0000000838167812 */ /* 0x000fce00078e3cff */
.L_x_2:
[----:B------:R-:W-:Y:S02]  /*30a0*/  ISETP.GE.AND P1, PT, R69, UR7, PT ;  /* 0x0000000745007c0c */ /* 0x000fe4000bf26270 */
[C---:B------:R-:W-:Y:S02]  /*30b0*/  IADD3 R32, P0, PT, R62.reuse, R11, RZ ;  /* 0x0000000b3e207210 */ /* 0x040fe40007f1e0ff */
[----:B------:R-:W-:Y:S02]  /*30c0*/  PRMT R43, RZ, 0x7610, R43 ;  /* 0x00007610ff2b7816 */ /* 0x000fe4000000002b */
[----:B------:R-:W-:Y:S02]  /*30d0*/  LEA.HI.X.SX32 R33, R62, R21, 0x1, P0 ;  /* 0x000000153e217211 */ /* 0x000fe400000f0eff */
[----:B------:R-:W-:Y:S02]  /*30e0*/  ISETP.GE.AND P0, PT, R65, UR7, PT ;  /* 0x0000000741007c0c */ /* 0x000fe4000bf06270 */
[----:B------:R-:W-:-:S02]  /*30f0*/  IADD3 R30, P2, PT, R14, R11, RZ ;  /* 0x0000000b0e1e7210 */ /* 0x000fc40007f5e0ff */
[----:B------:R-:W-:Y:S01]  /*3100*/  ISETP.GE.AND P3, PT, R67, UR7, PT ;  /* 0x0000000743007c0c */ /* 0x000fe2000bf66270 */
[----:B------:R0:W2:Y:S01]  /*3110*/  @!P1 LDG.E.U8 R43, desc[UR12][R32.64] ;  /* 0x0000000c202b9981 */ /* 0x0000a2000c1e1100 */
[----:B------:R-:W-:Y:S02]  /*3120*/  IADD3 R28, P1, PT, R16, R11, RZ ;  /* 0x0000000b101c7210 */ /* 0x000fe40007f3e0ff */
[-C--:B------:R-:W-:Y:S02]  /*3130*/  LEA.HI.X.SX32 R31, R14, R21.reuse, 0x1, P2 ;  /* 0x000000150e1f7211 */ /* 0x080fe400010f0eff */
[----:B------:R-:W-:Y:S02]  /*3140*/  ISETP.GE.AND P2, PT, R3, UR7, PT ;  /* 0x0000000703007c0c */ /* 0x000fe4000bf46270 */
[----:B------:R-:W-:Y:S02]  /*3150*/  PRMT R80, RZ, 0x7610, R80 ;  /* 0x00007610ff507816 */ /* 0x000fe40000000050 */
[----:B------:R-:W-:-:S02]  /*3160*/  LEA.HI.X.SX32 R29, R16, R21, 0x1, P1 ;  /* 0x00000015101d7211 */ /* 0x000fc400008f0eff */
[C---:B------:R-:W-:Y:S02]  /*3170*/  IADD3 R34, P4, PT, R88.reuse, R11, RZ ;  /* 0x0000000b58227210 */ /* 0x040fe40007f9e0ff */
[----:B------:R-:W-:Y:S01]  /*3180*/  PRMT R71, RZ, 0x7610, R71 ;  /* 0x00007610ff477816 */ /* 0x000fe20000000047 */
[----:B------:R-:W3:Y:S01]  /*3190*/  @!P0 LDG.E.U8 R80, desc[UR12][R28.64] ;  /* 0x0000000c1c508981 */ /* 0x000ee2000c1e1100 */
[----:B------:R-:W-:Y:S02]  /*31a0*/  PRMT R90, RZ, 0x7610, R90 ;  /* 0x00007610ff5a7816 */ /* 0x000fe4000000005a */
[----:B------:R-:W-:Y:S02]  /*31b0*/  LEA.HI.X.SX32 R35, R88, R21, 0x1, P4 ;  /* 0x0000001558237211 */ /* 0x000fe400020f0eff */
[----:B------:R-:W-:Y:S01]  /*31c0*/  ISETP.GE.AND P0, PT, R5, UR7, PT ;  /* 0x0000000705007c0c */ /* 0x000fe2000bf06270 */
[----:B------:R1:W4:Y:S01]  /*31d0*/  @!P3 LDG.E.U8 R71, desc[UR12][R30.64] ;  /* 0x0000000c1e47b981 */ /* 0x000322000c1e1100 */
[----:B------:R-:W-:-:S02]  /*31e0*/  ISETP.GE.AND P1, PT, R4, UR7, PT ;  /* 0x0000000704007c0c */ /* 0x000fc4000bf26270 */
[-C--:B0-----:R-:W-:Y:S01]  /*31f0*/  IADD3 R32, P3, PT, R86, R11.reuse, RZ ;  /* 0x0000000b56207210 */ /* 0x081fe20007f7e0ff */
[----:B------:R0:W5:Y:S01]  /*3200*/  @!P2 LDG.E.U8 R90, desc[UR12][R34.64] ;  /* 0x0000000c225aa981 */ /* 0x000162000c1e1100 */
[----:B------:R-:W-:Y:S02]  /*3210*/  ISETP.GE.AND P2, PT, R6, UR7, PT ;  /* 0x0000000706007c0c */ /* 0x000fe4000bf46270 */
[----:B------:R-:W-:Y:S02]  /*3220*/  PRMT R75, RZ, 0x7610, R75 ;  /* 0x00007610ff4b7816 */ /* 0x000fe4000000004b */
[----:B-1----:R-:W-:Y:S02]  /*3230*/  IADD3 R30, P4, PT, R84, R11, RZ ;  /* 0x0000000b541e7210 */ /* 0x002fe40007f9e0ff */
[----:B------:R-:W-:Y:S02]  /*3240*/  PRMT R73, RZ, 0x7610, R73 ;  /* 0x00007610ff497816 */ /* 0x000fe40000000049 */
[----:B------:R-:W-:-:S02]  /*3250*/  LEA.HI.X.SX32 R33, R86, R21, 0x1, P3 ;  /* 0x0000001556217211 */ /* 0x000fc400018f0eff */
[----:B------:R-:W-:Y:S02]  /*3260*/  LEA.HI.X.SX32 R31, R84, R21, 0x1, P4 ;  /* 0x00000015541f7211 */ /* 0x000fe400020f0eff */
[C---:B------:R-:W-:Y:S01]  /*3270*/  IADD3 R28, P3, PT, R82.reuse, R11, RZ ;  /* 0x0000000b521c7210 */ /* 0x040fe20007f7e0ff */
[----:B------:R1:W3:Y:S01]  /*3280*/  @!P1 LDG.E.U8 R73, desc[UR12][R32.64] ;  /* 0x0000000c20499981 */ /* 0x0002e2000c1e1100 */
[----:B------:R-:W-:Y:S02]  /*3290*/  PRMT R92, RZ, 0x7610, R92 ;  /* 0x00007610ff5c7816 */ /* 0x000fe4000000005c */
[----:B------:R-:W-:Y:S01]  /*32a0*/  LEA.HI.X.SX32 R29, R82, R21, 0x1, P3 ;  /* 0x00000015521d7211 */ /* 0x000fe200018f0eff */
[----:B------:R1:W5:Y:S01]  /*32b0*/  @!P0 LDG.E.U8 R75, desc[UR12][R30.64] ;  /* 0x0000000c1e4b8981 */ /* 0x000362000c1e1100 */
[----:B------:R-:W-:Y:S02]  /*32c0*/  ISETP.GE.AND P0, PT, R26, UR7, PT ;  /* 0x000000071a007c0c */ /* 0x000fe4000bf06270 */
[----:B------:R-:W-:Y:S01]  /*32d0*/  ISETP.GE.AND P1, PT, R7, UR7, PT ;  /* 0x0000000707007c0c */ /* 0x000fe2000bf26270 */
[----:B------:R1:W5:Y:S01]  /*32e0*/  @!P2 LDG.E.U8 R92, desc[UR12][R28.64] ;  /* 0x0000000c1c5ca981 */ /* 0x000362000c1e1100 */
[----:B0-----:R-:W-:-:S02]  /*32f0*/  IADD3 R34, P4, PT, R78, R11, RZ ;  /* 0x0000000b4e227210 */ /* 0x001fc40007f9e0ff */
[----:B-1----:R-:W-:Y:S02]  /*3300*/  IADD3 R32, P3, PT, R76, R11, RZ ;  /* 0x0000000b4c207210 */ /* 0x002fe40007f7e0ff */
[----:B------:R-:W-:Y:S02]  /*3310*/  ISETP.GE.AND P2, PT, R48, UR7, PT ;  /* 0x0000000730007c0c */ /* 0x000fe4000bf46270 */
[----:B------:R-:W-:Y:S02]  /*3320*/  PRMT R77, RZ, 0x7610, R77 ;  /* 0x00007610ff4d7816 */ /* 0x000fe4000000004d */
[-C--:B------:R-:W-:Y:S02]  /*3330*/  LEA.HI.X.SX32 R35, R78, R21.reuse, 0x1, P4 ;  /* 0x000000154e237211 */ /* 0x080fe400020f0eff */
[----:B------:R-:W-:Y:S02]  /*3340*/  PRMT R94, RZ, 0x7610, R94 ;  /* 0x00007610ff5e7816 */ /* 0x000fe4000000005e */
[----:B------:R-:W-:-:S02]  /*3350*/  LEA.HI.X.SX32 R33, R76, R21, 0x1, P3 ;  /* 0x000000154c217211 */ /* 0x000fc400018f0eff */
[C---:B------:R-:W-:Y:S02]  /*3360*/  IADD3 R30, P4, PT, R74.reuse, R11, RZ ;  /* 0x0000000b4a1e7210 */ /* 0x040fe40007f9e0ff */
[----:B------:R-:W-:Y:S01]  /*3370*/  PRMT R79, RZ, 0x7610, R79 ;  /* 0x00007610ff4f7816 */ /* 0x000fe2000000004f */
[----:B------:R-:W5:Y:S01]  /*3380*/  @!P0 LDG.E.U8 R77, desc[UR12][R32.64] ;  /* 0x0000000c204d8981 */ /* 0x000f62000c1e1100 */
[----:B------:R-:W-:Y:S02]  /*3390*/  LEA.HI.X.SX32 R31, R74, R21, 0x1, P4 ;  /* 0x000000154a1f7211 */ /* 0x000fe400020f0eff */
[----:B------:R-:W-:Y:S01]  /*33a0*/  ISETP.GE.AND P0, PT, R52, UR7, PT ;  /* 0x0000000734007c0c */ /* 0x000fe2000bf06270 */
[----:B------:R0:W5:Y:S01]  /*33b0*/  @!P1 LDG.E.U8 R94, desc[UR12][R34.64] ;  /* 0x0000000c225e9981 */ /* 0x000162000c1e1100 */
[----:B------:R-:W-:Y:S02]  /*33c0*/  ISETP.GE.AND P1, PT, R50, UR7, PT ;  /* 0x0000000732007c0c */ /* 0x000fe4000bf26270 */
[-C--:B------:R-:W-:Y:S01]  /*33d0*/  IADD3 R28, P3, PT, R72, R11.reuse, RZ ;  /* 0x0000000b481c7210 */ /* 0x080fe20007f7e0ff */
[----:B------:R1:W5:Y:S01]  /*33e0*/  @!P2 LDG.E.U8 R79, desc[UR12][R30.64] ;  /* 0x0000000c1e4fa981 */ /* 0x000362000c1e1100 */
[----:B------:R-:W-:-:S02]  /*33f0*/  IADD3 R40, P4, PT, R68, R11, RZ ;  /* 0x0000000b44287210 */ /* 0x000fc40007f9e0ff */
[----:B------:R-:W-:Y:S02]  /*3400*/  ISETP.GE.AND P2, PT, R53, UR7, PT ;  /* 0x0000000735007c0c */ /* 0x000fe4000bf46270 */
[----:B------:R-:W-:Y:S02]  /*3410*/  PRMT R81, RZ, 0x7610, R81 ;  /* 0x00007610ff517816 */ /* 0x000fe40000000051 */
[----:B------:R-:W-:Y:S02]  /*3420*/  PRMT R96, RZ, 0x7610, R96 ;  /* 0x00007610ff607816 */ /* 0x000fe40000000060 */
[-C--:B------:R-:W-:Y:S02]  /*3430*/  LEA.HI.X.SX32 R29, R72, R21.reuse, 0x1, P3 ;  /* 0x00000015481d7211 */ /* 0x080fe400018f0eff */
[----:B------:R-:W-:Y:S02]  /*3440*/  LEA.HI.X.SX32 R41, R68, R21, 0x1, P4 ;  /* 0x0000001544297211 */ /* 0x000fe400020f0eff */
[----:B0-----:R-:W-:Y:S01]  /*3450*/  IADD3 R34, P3, PT, R66, R11, RZ ;  /* 0x0000000b42227210 */ /* 0x001fe20007f7e0ff */
[----:B------:R0:W5:Y:S01]  /*3460*/  @!P1 LDG.E.U8 R96, desc[UR12][R28.64] ;  /* 0x0000000c1c609981 */ /* 0x000162000c1e1100 */
[----:B------:R-:W-:-:S02]  /*3470*/  PRMT R83, RZ, 0x7610, R83 ;  /* 0x00007610ff537816 */ /* 0x000fc40000000053 */
[----:B------:R-:W-:Y:S01]  /*3480*/  LEA.HI.X.SX32 R35, R66, R21, 0x1, P3 ;  /* 0x0000001542237211 */ /* 0x000fe200018f0eff */
[----:B------:R0:W5:Y:S01]  /*3490*/  @!P0 LDG.E.U8 R81, desc[UR12][R40.64] ;  /* 0x0000000c28518981 */ /* 0x000162000c1e1100 */
[----:B------:R-:W-:Y:S02]  /*34a0*/  IADD3 R32, P0, PT, R70, R11, RZ ;  /* 0x0000000b46207210 */ /* 0x000fe40007f1e0ff */
[----:B------:R-:W-:Y:S01]  /*34b0*/  ISETP.GE.AND P1, PT, R51, UR7, PT ;  /* 0x0000000733007c0c */ /* 0x000fe2000bf26270 */
[----:B------:R-:W5:Y:S01]  /*34c0*/  @!P2 LDG.E.U8 R83, desc[UR12][R34.64] ;  /* 0x0000000c2253a981 */ /* 0x000f62000c1e1100 */
[----:B------:R-:W-:Y:S02]  /*34d0*/  ISETP.GE.AND P3, PT, R54, UR7, PT ;  /* 0x0000000736007c0c */ /* 0x000fe4000bf66270 */
[----:B------:R-:W-:Y:S02]  /*34e0*/  ISETP.GE.AND P4, PT, R55, UR7, PT ;  /* 0x0000000737007c0c */ /* 0x000fe4000bf86270 */
[----:B------:R-:W-:-:S02]  /*34f0*/  LEA.HI.X.SX32 R33, R70, R21, 0x1, P0 ;  /* 0x0000001546217211 */ /* 0x000fc400000f0eff */
[-C--:B-1----:R-:W-:Y:S02]  /*3500*/  IADD3 R30, P2, PT, R64, R11.reuse, RZ ;  /* 0x0000000b401e7210 */ /* 0x082fe40007f5e0ff */
[----:B0-----:R-:W-:Y:S02]  /*3510*/  IADD3 R28, P0, PT, R60, R11, RZ ;  /* 0x0000000b3c1c7210 */ /* 0x001fe40007f1e0ff */
[----:B------:R-:W-:Y:S02]  /*3520*/  PRMT R98, RZ, 0x7610, R98 ;  /* 0x00007610ff627816 */ /* 0x000fe40000000062 */
[----:B------:R-:W-:Y:S02]  /*3530*/  PRMT R100, RZ, 0x7610, R100 ;  /* 0x00007610ff647816 */ /* 0x000fe40000000064 */
[----:B------:R-:W-:Y:S02]  /*3540*/  PRMT R40, RZ, 0x7610, R40 ;  /* 0x00007610ff287816 */ /* 0x000fe40000000028 */
[-C--:B------:R-:W-:Y:S01]  /*3550*/  LEA.HI.X.SX32 R31, R64, R21.reuse, 0x1, P2 ;  /* 0x00000015401f7211 */ /* 0x080fe200010f0eff */
[----:B------:R-:W5:Y:S01]  /*3560*/  @!P1 LDG.E.U8 R98, desc[UR12][R32.64] ;  /* 0x0000000c20629981 */ /* 0x000f62000c1e1100 */
[----:B------:R-:W-:-:S03]  /*3570*/  LEA.HI.X.SX32 R29, R60, R21, 0x1, P0 ;  /* 0x000000153c1d7211 */ /* 0x000fc600000f0eff */
[----:B------:R0:W5:Y:S04]  /*3580*/  @!P3 LDG.E.U8 R100, desc[UR12][R30.64] ;  /* 0x0000000c1e64b981 */ /* 0x000168000c1e1100 */
[----:B------:R-:W5:Y:S01]  /*3590*/  @!P4 LDG.E.U8 R40, desc[UR12][R28.64] ;  /* 0x0000000c1c28c981 */ /* 0x000f62000c1e1100 */
[----:B------:R-:W-:Y:S01]  /*35a0*/  BAR.SYNC.DEFER_BLOCKING 0x0 ;  /* 0x0000000000007b1d */ /* 0x000fe20000010000 */
[----:B------:R-:W-:Y:S02]  /*35b0*/  ISETP.GE.AND P0, PT, R24, UR7, PT ;  /* 0x0000000718007c0c */ /* 0x000fe4000bf06270 */
[C---:B------:R-:W-:Y:S02]  /*35c0*/  IADD3 R42, P1, PT, R58.reuse, UR19, RZ ;  /* 0x000000133a2a7c10 */ /* 0x040fe4000ff3e0ff */
[----:B0-----:R-:W-:-:S02]  /*35d0*/  IADD3 R30, P2, PT, R58, UR20, RZ ;  /* 0x000000143a1e7c10 */ /* 0x001fc4000ff5e0ff */
[----:B------:R-:W-:Y:S02]  /*35e0*/  PRMT R111, RZ, 0x7610, R111 ;  /* 0x00007610ff6f7816 */ /* 0x000fe4000000006f */
[----:B------:R-:W-:Y:S02]  /*35f0*/  IADD3.X R31, PT, PT, R12, UR65, RZ, P2, !PT ;  /* 0x000000410c1f7c10 */ /* 0x000fe400097fe4ff */
[C---:B------:R-:W-:Y:S02]  /*3600*/  IADD3 R34, P3, PT, R58.reuse, UR23, RZ ;  /* 0x000000173a227c10 */ /* 0x040fe4000ff7e0ff */
[----:B------:R-:W-:Y:S02]  /*3610*/  IADD3 R32, P2, PT, R58, UR22, RZ ;  /* 0x000000163a207c10 */ /* 0x000fe4000ff5e0ff */
[----:B------:R-:W-:Y:S02]  /*3620*/  PRMT R105, RZ, 0x7610, R105 ;  /* 0x00007610ff697816 */ /* 0x000fe40000000069 */
[----:B------:R-:W-:-:S02]  /*3630*/  PRMT R115, RZ, 0x7610, R115 ;  /* 0x00007610ff737816 */ /* 0x000fc40000000073 */
[C---:B------:R-:W-:Y:S02]  /*3640*/  IADD3.X R35, PT, PT, R12.reuse, UR62, RZ, P3, !PT ;  /* 0x0000003e0c237c10 */ /* 0x040fe40009ffe4ff */
[----:B------:R-:W-:Y:S02]  /*3650*/  IADD3.X R33, PT, PT, R12, UR63, RZ, P2, !PT ;  /* 0x0000003f0c217c10 */ /* 0x000fe400097fe4ff */
[----:B------:R-:W-:Y:S02]  /*3660*/  PRMT R109, RZ, 0x7610, R109 ;  /* 0x00007610ff6d7816 */ /* 0x000fe4000000006d */
[----:B------:R-:W-:Y:S02]  /*3670*/  PRMT R101, RZ, 0x7610, R101 ;  /* 0x00007610ff657816 */ /* 0x000fe40000000065 */
[----:B------:R-:W-:Y:S02]  /*3680*/  PRMT R120, RZ, 0x7610, R120 ;  /* 0x00007610ff787816 */ /* 0x000fe40000000078 */
[----:B------:R-:W-:-:S02]  /*3690*/  PRMT R124, RZ, 0x7610, R124 ;  /* 0x00007610ff7c7816 */ /* 0x000fc4000000007c */
[----:B------:R-:W-:Y:S02]  /*36a0*/  PRMT R122, RZ, 0x7610, R122 ;  /* 0x00007610ff7a7816 */ /* 0x000fe4000000007a */
[----:B------:R-:W-:Y:S02]  /*36b0*/  PRMT R113, RZ, 0x7610, R113 ;  /* 0x00007610ff717816 */ /* 0x000fe40000000071 */
        /* <DEDUP_REMOVED lines=15> */
[----:B------:R-:W-:Y:S01]  /*37b0*/  PRMT R125, RZ, 0x7610, R125 ;  /* 0x00007610ff7d7816 */ /* 0x000fe2000000007d */
[----:B--2---:R0:W-:Y:S04]  /*37c0*/  STS.U8 [R24+UR4], R43 ;  /* 0x0000002b18007988 */ /* 0x0041e80008000004 */
[----:B----4-:R-:W-:Y:S04]  /*37d0*/  STS.U8 [R24+UR4+0x40], R71 ;  /* 0x0000404718007988 */ /* 0x010fe80008000004 */
[----:B---3--:R-:W-:Y:S04]  /*37e0*/  STS.U8 [R24+UR4+0x100], R73 ;  /* 0x0001004918007988 */ /* 0x008fe80008000004 */
[----:B-----5:R-:W-:Y:S01]  /*37f0*/  STS.U8 [R24+UR4+0x140], R75 ;  /* 0x0001404b18007988 */ /* 0x020fe20008000004 */
[----:B0-----:R-:W-:-:S03]  /*3800*/  IADD3.X R43, PT, PT, R12, UR66, RZ, P1, !PT ;  /* 0x000000420c2b7c10 */ /* 0x001fc60008ffe4ff */
[----:B------:R-:W-:Y:S04]  /*3810*/  STS.U8 [R24+UR4+0x200], R77 ;  /* 0x0002004d18007988 */ /* 0x000fe80008000004 */
[----:B------:R-:W-:Y:S04]  /*3820*/  STS.U8 [R24+UR4+0x240], R79 ;  /* 0x0002404f18007988 */ /* 0x000fe80008000004 */
[----:B------:R-:W-:Y:S04]  /*3830*/  STS.U8 [R24+UR4+0x300], R81 ;  /* 0x0003005118007988 */ /* 0x000fe80008000004 */
[----:B------:R-:W-:Y:S04]  /*3840*/  STS.U8 [R24+UR4+0x340], R83 ;  /* 0x0003405318007988 */ /* 0x000fe80008000004 */
[----:B------:R-:W-:Y:S04]  /*3850*/  STS.U8 [R57+UR4+0x80], R80 ;  /* 0x0000805039007988 */ /* 0x000fe80008000004 */
[----:B------:R0:W-:Y:S04]  /*3860*/  STS.U8 [R57+UR4+0xc0], R90 ;  /* 0x0000c05a39007988 */ /* 0x0001e80008000004 */
[----:B------:R-:W-:Y:S04]  /*3870*/  STS.U8 [R57+UR4+0x180], R92 ;  /* 0x0001805c39007988 */ /* 0x000fe80008000004 */
[----:B------:R-:W-:Y:S04]  /*3880*/  STS.U8 [R57+UR4+0x1c0], R94 ;  /* 0x0001c05e39007988 */ /* 0x000fe80008000004 */
[----:B------:R-:W-:Y:S04]  /*3890*/  STS.U8 [R57+UR4+0x280], R96 ;  /* 0x0002806039007988 */ /* 0x000fe80008000004 */
[----:B------:R-:W-:Y:S04]  /*38a0*/  STS.U8 [R57+UR4+0x2c0], R98 ;  /* 0x0002c06239007988 */ /* 0x000fe80008000004 */
[----:B------:R-:W-:Y:S04]  /*38b0*/  STS.U8 [R57+UR4+0x380], R100 ;  /* 0x0003806439007988 */ /* 0x000fe80008000004 */
[----:B------:R1:W-:Y:S01]  /*38c0*/  STS.U8 [R57+UR4+0x3c0], R40 ;  /* 0x0003c02839007988 */ /* 0x0003e20008000004 */
[----:B------:R-:W-:Y:S01]  /*38d0*/  BAR.SYNC.DEFER_BLOCKING 0x0 ;  /* 0x0000000000007b1d */ /* 0x000fe20000010000 */
[----:B------:R-:W-:-:S02]  /*38e0*/  IADD3 R28, P1, PT, R58, UR21, RZ ;  /* 0x000000153a1c7c10 */ /* 0x000fc4000ff3e0ff */
[----:B0-----:R-:W-:Y:S02]  /*38f0*/  IADD3 R90, P3, PT, R58, UR27, RZ ;  /* 0x0000001b3a5a7c10 */ /* 0x001fe4000ff7e0ff */
[----:B------:R-:W-:Y:S02]  /*3900*/  IADD3.X R29, PT, PT, R12, UR64, RZ, P1, !PT ;  /* 0x000000400c1d7c10 */ /* 0x000fe40008ffe4ff */
[----:B-1----:R-:W-:Y:S02]  /*3910*/  PRMT R40, RZ, 0x7610, R40 ;  /* 0x00007610ff287816 */ /* 0x002fe40000000028 */
[----:B------:R-:W-:Y:S02]  /*3920*/  IADD3 R80, P2, PT, R58, UR25, RZ ;  /* 0x000000193a507c10 */ /* 0x000fe4000ff5e0ff */
[C---:B------:R-:W-:Y:S02]  /*3930*/  IADD3.X R91, PT, PT, R12.reuse, UR58, RZ, P3, !PT ;  /* 0x0000003a0c5b7c10 */ /* 0x040fe40009ffe4ff */
[----:B------:R-:W-:-:S02]  /*3940*/  IADD3.X R81, PT, PT, R12, UR60, RZ, P2, !PT ;  /* 0x0000003c0c517c10 */ /* 0x000fc400097fe4ff */
[C---:B------:R-:W-:Y:S01]  /*3950*/  IADD3 R94, P3, PT, R58.reuse, UR30, RZ ;  /* 0x0000001e3a5e7c10 */ /* 0x040fe2000ff7e0ff */
[----:B------:R0:W2:Y:S04]  /*3960*/  @!P0 LDG.E.U8 R111, desc[UR12][R30.64] ;  /* 0x0000000c1e6f8981 */ /* 0x0000a8000c1e1100 */
[----:B------:R1:W3:Y:S04]  /*3970*/  @!P0 LDG.E.U8 R105, desc[UR12][R42.64] ;  /* 0x0000000c2a698981 */ /* 0x0002e8000c1e1100 */
[----:B------:R4:W5:Y:S01]  /*3980*/  @!P0 LDG.E.U8 R115, desc[UR12][R32.64] ;  /* 0x0000000c20738981 */ /* 0x000962000c1e1100 */
[----:B0-----:R-:W-:-:S03]  /*3990*/  IADD3 R30, P1, PT, R58, UR24, RZ ;  /* 0x000000183a1e7c10 */ /* 0x001fc6000ff3e0ff */
[----:B------:R0:W2:Y:S01]  /*39a0*/  @!P0 LDG.E.U8 R40, desc[UR12][R34.64] ;  /* 0x0000000c22288981 */ /* 0x0000a2000c1e1100 */
[----:B------:R-:W-:Y:S02]  /*39b0*/  IADD3.X R31, PT, PT, R12, UR61, RZ, P1, !PT ;  /* 0x0000003d0c1f7c10 */ /* 0x000fe40008ffe4ff */
[----:B-1----:R-:W-:Y:S01]  /*39c0*/  PRMT R43, RZ, 0x7610, R43 ;  /* 0x00007610ff2b7816 */ /* 0x002fe2000000002b */
[----:B------:R1:W2:Y:S01]  /*39d0*/  @!P0 LDG.E.U8 R109, desc[UR12][R28.64] ;  /* 0x0000000c1c6d8981 */ /* 0x0002a2000c1e1100 */
[----:B----4-:R-:W-:-:S03]  /*39e0*/  IADD3 R32, P1, PT, R58, UR28, RZ ;  /* 0x0000001c3a207c10 */ /* 0x010fc6000ff3e0ff */
[----:B------:R4:W2:Y:S01]  /*39f0*/  @!P0 LDG.E.U8 R101, desc[UR12][R80.64] ;  /* 0x0000000c50658981 */ /* 0x0008a2000c1e1100 */
[----:B0-----:R-:W-:Y:S02]  /*3a00*/  IADD3 R34, P2, PT, R58, UR29, RZ ;  /* 0x0000001d3a227c10 */ /* 0x001fe4000ff5e0ff */
[C---:B------:R-:W-:Y:S01]  /*3a10*/  IADD3.X R95, PT, PT, R12.reuse, UR55, RZ, P3, !PT ;  /* 0x000000370c5f7c10 */ /* 0x040fe20009ffe4ff */
[----:B------:R0:W3:Y:S01]  /*3a20*/  @!P0 LDG.E.U8 R120, desc[UR12][R90.64] ;  /* 0x0000000c5a788981 */ /* 0x0000e2000c1e1100 */
[C---:B------:R-:W-:Y:S02]  /*3a30*/  IADD3.X R33, PT, PT, R12.reuse, UR57, RZ, P1, !PT ;  /* 0x000000390c217c10 */ /* 0x040fe40008ffe4ff */
[----:B-1----:R-:W-:Y:S01]  /*3a40*/  PRMT R28, RZ, 0x7610, R28 ;  /* 0x00007610ff1c7816 */ /* 0x002fe2000000001c */
[----:B------:R1:W3:Y:S01]  /*3a50*/  @!P0 LDG.E.U8 R43, desc[UR12][R30.64] ;  /* 0x0000000c1e2b8981 */ /* 0x0002e2000c1e1100 */
[----:B------:R-:W-:Y:S02]  /*3a60*/  IADD3.X R35, PT, PT, R12, UR56, RZ, P2, !PT ;  /* 0x000000380c237c10 */ /* 0x000fe400097fe4ff */
[C---:B------:R-:W-:Y:S01]  /*3a70*/  IADD3 R92, P3, PT, R58.reuse, UR33, RZ ;  /* 0x000000213a5c7c10 */ /* 0x040fe2000ff7e0ff */
[----:B------:R1:W5:Y:S01]  /*3a80*/  @!P0 LDG.E.U8 R124, desc[UR12][R94.64] ;  /* 0x0000000c5e7c8981 */ /* 0x000362000c1e1100 */
[----:B----4-:R-:W-:-:S02]  /*3a90*/  IADD3 R80, P1, PT, R58, UR31, RZ ;  /* 0x0000001f3a507c10 */ /* 0x010fc4000ff3e0ff */
[----:B0-----:R-:W-:Y:S01]  /*3aa0*/  IADD3 R90, P2, PT, R58, UR32, RZ ;  /* 0x000000203a5a7c10 */ /* 0x001fe2000ff5e0ff */
[----:B------:R0:W4:Y:S01]  /*3ab0*/  @!P0 LDG.E.U8 R28, desc[UR12][R32.64] ;  /* 0x0000000c201c8981 */ /* 0x000122000c1e1100 */
[----:B------:R-:W-:Y:S02]  /*3ac0*/  PRMT R29, RZ, 0x7610, R29 ;  /* 0x00007610ff1d7816 */ /* 0x000fe4000000001d */
[----:B-1----:R-:W-:Y:S01]  /*3ad0*/  PRMT R31, RZ, 0x7610, R31 ;  /* 0x00007610ff1f7816 */ /* 0x002fe2000000001f */
[----:B------:R1:W4:Y:S01]  /*3ae0*/  @!P0 LDG.E.U8 R122, desc[UR12][R34.64] ;  /* 0x0000000c227a8981 */ /* 0x000322000c1e1100 */
[C---:B------:R-:W-:Y:S02]  /*3af0*/  IADD3.X R93, PT, PT, R12.reuse, UR52, RZ, P3, !PT ;  /* 0x000000340c5d7c10 */ /* 0x040fe40009ffe4ff */
[C---:B------:R-:W-:Y:S01]  /*3b00*/  IADD3.X R81, PT, PT, R12.reuse, UR54, RZ, P1, !PT ;  /* 0x000000360c517c10 */ /* 0x040fe20008ffe4ff */
[----:B------:R-:W-:Y:S01]  /*3b10*/  LDS.U8 R112, [R56+UR4+0x30] ;  /* 0x0000300438707984 */ /* 0x000fe20008000000 */
[----:B------:R-:W-:-:S02]  /*3b20*/  IADD3.X R91, PT, PT, R12, UR53, RZ, P2, !PT ;  /* 0x000000350c5b7c10 */ /* 0x000fc400097fe4ff */
[C---:B------:R-:W-:Y:S01]  /*3b30*/  IADD3 R94, P3, PT, R58.reuse, UR37, RZ ;  /* 0x000000253a5e7c10 */ /* 0x040fe2000ff7e0ff */
[----:B------:R1:W4:Y:S01]  /*3b40*/  @!P0 LDG.E.U8 R31, desc[UR12][R92.64] ;  /* 0x0000000c5c1f8981 */ /* 0x000322000c1e1100 */
[C---:B0-----:R-:W-:Y:S02]  /*3b50*/  IADD3 R32, P1, PT, R58.reuse, UR35, RZ ;  /* 0x000000233a207c10 */ /* 0x041fe4000ff3e0ff */
[----:B-1----:R-:W-:Y:S01]  /*3b60*/  IADD3 R34, P2, PT, R58, UR36, RZ ;  /* 0x000000243a227c10 */ /* 0x002fe2000ff5e0ff */
[----:B------:R0:W5:Y:S01]  /*3b70*/  @!P0 LDG.E.U8 R113, desc[UR12][R80.64] ;  /* 0x0000000c50718981 */ /* 0x000162000c1e1100 */
[----:B------:R-:W-:Y:S02]  /*3b80*/  PRMT R30, RZ, 0x7610, R30 ;  /* 0x00007610ff1e7816 */ /* 0x000fe4000000001e */
[C---:B------:R-:W-:Y:S01]  /*3b90*/  IADD3.X R95, PT, PT, R12.reuse, UR48, RZ, P3, !PT ;  /* 0x000000300c5f7c10 */ /* 0x040fe20009ffe4ff */
[----:B------:R1:W5:Y:S01]  /*3ba0*/  @!P0 LDG.E.U8 R29, desc[UR12][R90.64] ;  /* 0x0000000c5a1d8981 */ /* 0x000362000c1e1100 */
[----:B------:R-:W-:-:S02]  /*3bb0*/  IADD3.X R33, PT, PT, R12, UR50, RZ, P1, !PT ;  /* 0x000000320c217c10 */ /* 0x000fc40008ffe4ff */
[----:B------:R-:W-:Y:S01]  /*3bc0*/  IADD3.X R35, PT, PT, R12, UR49, RZ, P2, !PT ;  /* 0x000000310c237c10 */ /* 0x000fe200097fe4ff */
[----:B------:R1:W5:Y:S01]  /*3bd0*/  @!P0 LDG.E.U8 R30, desc[UR12][R94.64] ;  /* 0x0000000c5e1e8981 */ /* 0x000362000c1e1100 */
[C---:B------:R-:W-:Y:S02]  /*3be0*/  IADD3 R92, P3, PT, R58.reuse, UR40, RZ ;  /* 0x000000283a5c7c10 */ /* 0x040fe4000ff7e0ff */
[C---:B0-----:R-:W-:Y:S01]  /*3bf0*/  IADD3 R80, P1, PT, R58.reuse, UR38, RZ ;  /* 0x000000263a507c10 */ /* 0x041fe2000ff3e0ff */
[----:B------:R0:W5:Y:S01]  /*3c00*/  @!P0 LDG.E.U8 R116, desc[UR12][R32.64] ;  /* 0x0000000c20748981 */ /* 0x000162000c1e1100 */
[----:B-1----:R-:W-:Y:S02]  /*3c10*/  IADD3 R90, P2, PT, R58, UR39, RZ ;  /* 0x000000273a5a7c10 */ /* 0x002fe4000ff5e0ff */
[C---:B------:R-:W-:Y:S01]  /*3c20*/  IADD3.X R93, PT, PT, R12.reuse, UR45, RZ, P3, !PT ;  /* 0x0000002d0c5d7c10 */ /* 0x040fe20009ffe4ff */
[----:B------:R1:W5:Y:S01]  /*3c30*/  @!P0 LDG.E.U8 R107, desc[UR12][R34.64] ;  /* 0x0000000c226b8981 */ /* 0x000362000c1e1100 */
[----:B------:R-:W-:-:S02]  /*3c40*/  IADD3.X R81, PT, PT, R12, UR47, RZ, P1, !PT ;  /* 0x0000002f0c517c10 */ /* 0x000fc40008ffe4ff */
[----:B------:R-:W-:Y:S01]  /*3c50*/  IADD3.X R91, PT, PT, R12, UR46, RZ, P2, !PT ;  /* 0x0000002e0c5b7c10 */ /* 0x000fe200097fe4ff */
[----:B------:R1:W5:Y:S01]  /*3c60*/  @!P0 LDG.E.U8 R99, desc[UR12][R92.64] ;  /* 0x0000000c5c638981 */ /* 0x000362000c1e1100 */
[C---:B------:R-:W-:Y:S02]  /*3c70*/  IADD3 R94, P3, PT, R58.reuse, R20, RZ ;  /* 0x000000143a5e7210 */ /* 0x040fe40007f7e0ff */
[C---:B0-----:R-:W-:Y:S01]  /*3c80*/  IADD3 R32, P1, PT, R58.reuse, UR41, RZ ;  /* 0x000000293a207c10 */ /* 0x041fe2000ff3e0ff */
[----:B------:R0:W5:Y:S01]  /*3c90*/  @!P0 LDG.E.U8 R117, desc[UR12][R80.64] ;  /* 0x0000000c50758981 */ /* 0x000162000c1e1100 */
[----:B-1----:R-:W-:Y:S01]  /*3ca0*/  IADD3 R34, P2, PT, R58, UR17, RZ ;  /* 0x000000113a227c10 */ /* 0x002fe2000ff5e0ff */
[C---:B------:R-:W-:Y:S02]  /*3cb0*/  IMAD.X R95, R12.reuse, 0x1, R49, P3 ;  /* 0x000000010c5f7824 */ /* 0x040fe400018e0631 */
[----:B------:R1:W5:Y:S01]  /*3cc0*/  @!P0 LDG.E.U8 R103, desc[UR12][R90.64] ;  /* 0x0000000c5a678981 */ /* 0x000362000c1e1100 */
[----:B------:R-:W-:-:S02]  /*3cd0*/  IADD3.X R33, PT, PT, R12, UR44, RZ, P1, !PT ;  /* 0x0000002c0c217c10 */ /* 0x000fc40008ffe4ff */
[----:B------:R-:W-:Y:S01]  /*3ce0*/  IADD3.X R35, PT, PT, R12, UR43, RZ, P2, !PT ;  /* 0x0000002b0c237c10 */ /* 0x000fe200097fe4ff */
[----:B------:R1:W5:Y:S01]  /*3cf0*/  @!P0 LDG.E.U8 R128, desc[UR12][R94.64] ;  /* 0x0000000c5e808981 */ /* 0x000362000c1e1100 */
[C---:B------:R-:W-:Y:S02]  /*3d00*/  IADD3 R92, P3, PT, R58.reuse, R19, RZ ;  /* 0x000000133a5c7210 */ /* 0x040fe40007f7e0ff */
[C---:B0-----:R-:W-:Y:S01]  /*3d10*/  IADD3 R80, P1, PT, R58.reuse, R15, RZ ;  /* 0x0000000f3a507210 */ /* 0x041fe20007f3e0ff */
[----:B------:R0:W5:Y:S01]  /*3d20*/  @!P0 LDG.E.U8 R41, desc[UR12][R32.64] ;  /* 0x0000000c20298981 */ /* 0x000162000c1e1100 */
[----:B-1----:R-:W-:Y:S01]  /*3d30*/  IADD3 R90, P2, PT, R58, R17, RZ ;  /* 0x000000113a5a7210 */ /* 0x002fe20007f5e0ff */
[C---:B------:R-:W-:Y:S02]  /*3d40*/  IMAD.X R93, R12.reuse, 0x1, R27, P3 ;  /* 0x000000010c5d7824 */ /* 0x040fe400018e061b */
[----:B------:R1:W5:Y:S01]  /*3d50*/  @!P0 LDG.E.U8 R118, desc[UR12][R34.64] ;  /* 0x0000000c22768981 */ /* 0x000362000c1e1100 */
[----:B------:R-:W-:Y:S01]  /*3d60*/  IMAD.X R81, R12, 0x1, R23, P1 ;  /* 0x000000010c517824 */ /* 0x000fe200008e0617 */
[----:B------:R-:W-:Y:S01]  /*3d70*/  IADD3 R94, P3, PT, R58, UR14, RZ ;  /* 0x0000000e3a5e7c10 */ /* 0x000fe2000ff7e0ff */
[----:B------:R-:W-:Y:S01]  /*3d80*/  IMAD.X R91, R12, 0x1, R25, P2 ;  /* 0x000000010c5b7824 */ /* 0x000fe200010e0619 */
[----:B------:R1:W5:Y:S01]  /*3d90*/  @!P0 LDG.E.U8 R129, desc[UR12][R92.64] ;  /* 0x0000000c5c818981 */ /* 0x000362000c1e1100 */
[----:B0-----:R-:W-:-:S03]  /*3da0*/  IADD3 R32, P1, PT, R58, UR16, RZ ;  /* 0x000000103a207c10 */ /* 0x001fc6000ff3e0ff */
[----:B------:R0:W5:Y:S01]  /*3db0*/  @!P0 LDG.E.U8 R130, desc[UR12][R80.64] ;  /* 0x0000000c50828981 */ /* 0x000162000c1e1100 */
[----:B-1----:R-:W-:-:S03]  /*3dc0*/  IADD3 R34, P2, PT, R58, UR15, RZ ;  /* 0x0000000f3a227c10 */ /* 0x002fc6000ff5e0ff */
[----:B------:R1:W5:Y:S01]  /*3dd0*/  @!P0 LDG.E.U8 R127, desc[UR12][R90.64] ;  /* 0x0000000c5a7f8981 */ /* 0x000362000c1e1100 */
[C---:B------:R-:W-:Y:S02]  /*3de0*/  IADD3.X R33, PT, PT, R12.reuse, UR42, RZ, P1, !PT ;  /* 0x0000002a0c217c10 */ /* 0x040fe40008ffe4ff */
[C---:B------:R-:W-:Y:S01]  /*3df0*/  IADD3.X R35, PT, PT, R12.reuse, UR11, RZ, P2, !PT ;  /* 0x0000000b0c237c10 */ /* 0x040fe200097fe4ff */
[----:B------:R-:W-:Y:S01]  /*3e00*/  LDS.U8 R89, [R56+UR4+0x120] ;  /* 0x0001200438597984 */ /* 0x000fe20008000000 */
[----:B------:R-:W-:Y:S02]  /*3e10*/  IADD3.X R95, PT, PT, R12, UR10, RZ, P3, !PT ;  /* 0x0000000a0c5f7c10 */ /* 0x000fe40009ffe4ff */
[C---:B------:R-:W-:Y:S01]  /*3e20*/  IADD3 R92, P3, PT, R58.reuse, UR34, RZ ;  /* 0x000000223a5c7c10 */ /* 0x040fe2000ff7e0ff */
[----:B------:R1:W5:Y:S01]  /*3e30*/  @!P0 LDG.E.U8 R119, desc[UR12][R32.64] ;  /* 0x0000000c20778981 */ /* 0x000362000c1e1100 */
[C---:B0-----:R-:W-:Y:S02]  /*3e40*/  IADD3 R80, P1, PT, R58.reuse, UR18, RZ ;  /* 0x000000123a507c10 */ /* 0x041fe4000ff3e0ff */
[----:B-1----:R-:W-:Y:S01]  /*3e50*/  IADD3 R90, P2, PT, R58, UR26, RZ ;  /* 0x0000001a3a5a7c10 */ /* 0x002fe2000ff5e0ff */
[----:B------:R0:W5:Y:S01]  /*3e60*/  @!P0 LDG.E.U8 R126, desc[UR12][R94.64] ;  /* 0x0000000c5e7e8981 */ /* 0x000162000c1e1100 */
[----:B------:R-:W-:-:S02]  /*3e70*/  PRMT R42, RZ, 0x7610, R42 ;  /* 0x00007610ff2a7816 */ /* 0x000fc4000000002a */
[C---:B------:R-:W-:Y:S01]  /*3e80*/  IADD3.X R93, PT, PT, R12.reuse, UR51, RZ, P3, !PT ;  /* 0x000000330c5d7c10 */ /* 0x040fe20009ffe4ff */
[----:B------:R-:W-:Y:S01]  /*3e90*/  LDS.U8 R106, [R56+UR4+0x130] ;  /* 0x00013004386a7984 */ /* 0x000fe20008000000 */
[C---:B------:R-:W-:Y:S02]  /*3ea0*/  IADD3.X R91, PT, PT, R12.reuse, UR59, RZ, P2, !PT ;  /* 0x0000003b0c5b7c10 */ /* 0x040fe400097fe4ff */
[----:B------:R-:W-:Y:S01]  /*3eb0*/  IADD3.X R81, PT, PT, R12, UR67, RZ, P1, !PT ;  /* 0x000000430c517c10 */ /* 0x000fe20008ffe4ff */
[----:B------:R1:W5:Y:S04]  /*3ec0*/  @!P0 LDG.E.U8 R42, desc[UR12][R34.64] ;  /* 0x0000000c222a8981 */ /* 0x000368000c1e1100 */
[----:B------:R-:W5:Y:S04]  /*3ed0*/  @!P0 LDG.E.U8 R123, desc[UR12][R92.64] ;  /* 0x0000000c5c7b8981 */ /* 0x000f68000c1e1100 */
[----:B------:R0:W5:Y:S04]  /*3ee0*/  @!P0 LDG.E.U8 R121, desc[UR12][R90.64] ;  /* 0x0000000c5a798981 */ /* 0x000168000c1e1100 */
[----:B------:R0:W5:Y:S04]  /*3ef0*/  @!P0 LDG.E.U8 R125, desc[UR12][R80.64] ;  /* 0x0000000c507d8981 */ /* 0x000168000c1e1100 */
[----:B------:R-:W-:Y:S04]  /*3f00*/  LDS.U8 R32, [R56+UR4] ;  /* 0x0000000438207984 */ /* 0x000fe80008000000 */
[----:B------:R-:W1:Y:S04]  /*3f10*/  LDS.U8 R33, [R56+UR4+0x10] ;  /* 0x0000100438217984 */ /* 0x000e680008000000 */
[----:B0-----:R-:W-:Y:S04]  /*3f20*/  LDS.U8 R95, [R56+UR4+0x20] ;  /* 0x00002004385f7984 */ /* 0x001fe80008000000 */
[----:B-1----:R-:W-:Y:S04]  /*3f30*/  LDS.U8 R34, [R56+UR4+0x100] ;  /* 0x0001000438227984 */ /* 0x002fe80008000000 */
[----:B------:R-:W0:Y:S04]  /*3f40*/  LDS.U8 R35, [R56+UR4+0x110] ;  /* 0x0001100438237984 */ /* 0x000e280008000000 */
[----:B------:R-:W-:Y:S04]  /*3f50*/  LDS.U8 R104, [R56+UR4+0x200] ;  /* 0x0002000438687984 */ /* 0x000fe80008000000 */
[----:B------:R-:W-:Y:S04]  /*3f60*/  LDS.U8 R87, [R56+UR4+0x210] ;  /* 0x0002100438577984 */ /* 0x000fe80008000000 */
[----:B------:R-:W-:Y:S04]  /*3f70*/  LDS.U8 R77, [R56+UR4+0x220] ;  /* 0x00022004384d7984 */ /* 0x000fe80008000000 */
[----:B------:R-:W-:Y:S04]  /*3f80*/  LDS.U8 R96, [R56+UR4+0x230] ;  /* 0x0002300438607984 */ /* 0x000fe80008000000 */
[----:B------:R-:W-:Y:S04]  /*3f90*/  LDS.U8 R79, [R56+UR4+0x300] ;  /* 0x00030004384f7984 */ /* 0x000fe80008000000 */
[----:B------:R-:W-:Y:S04]  /*3fa0*/  LDS.U8 R98, [R56+UR4+0x310] ;  /* 0x0003100438627984 */ /* 0x000fe80008000000 */
[----:B------:R-:W-:Y:S04]  /*3fb0*/  LDS.U8 R71, [R56+UR4+0x320] ;  /* 0x0003200438477984 */ /* 0x000fe80008000000 */
[----:B------:R-:W-:Y:S04]  /*3fc0*/  LDS.U8 R90, [R56+UR4+0x330] ;  /* 0x00033004385a7984 */ /* 0x000fe80008000000 */
[----:B------:R-:W-:Y:S04]  /*3fd0*/  LDS.U8 R80, [R22+UR4] ;  /* 0x0000000416507984 */ /* 0x000fe80008000000 */
[----:B------:R-:W1:Y:S04]  /*3fe0*/  LDS.U8 R81, [R22+UR4+0x10] ;  /* 0x0000100416517984 */ /* 0x000e680008000000 */
[----:B------:R-:W-:Y:S04]  /*3ff0*/  LDS.U8 R91, [R22+UR4+0x20] ;  /* 0x00002004165b7984 */ /* 0x000fe80008000000 */
[----:B------:R-:W-:Y:S04]  /*4000*/  LDS.U8 R108, [R22+UR4+0x30] ;  /* 0x00003004166c7984 */ /* 0x000fe80008000000 */
[----:B------:R-:W-:Y:S04]  /*4010*/  LDS.U8 R97, [R22+UR4+0x100] ;  /* 0x0001000416617984 */ /* 0x000fe80008000000 */
[----:B------:R-:W0:Y:S04]  /*4020*/  LDS.U8 R114, [R22+UR4+0x110] ;  /* 0x0001100416727984 */ /* 0x000e280008000000 */
[----:B------:R-:W-:Y:S04]  /*4030*/  LDS.U8 R93, [R22+UR4+0x120] ;  /* 0x00012004165d7984 */ /* 0x000fe80008000000 */
        /* <DEDUP_REMOVED lines=8> */
[----:B------:R-:W-:Y:S01]  /*40c0*/  LDS.U8 R94, [R22+UR4+0x330] ;  /* 0x00033004165e7984 */ /* 0x000fe20008000000 */
[----:B------:R-:W-:Y:S01]  /*40d0*/  BAR.SYNC.DEFER_BLOCKING 0x0 ;  /* 0x0000000000007b1d */ /* 0x000fe20000010000 */
[----:B------:R-:W-:-:S05]  /*40e0*/  IMAD R32, R33, 0x100, R32 ;  /* 0x0000010021207824 */ /* 0x000fca00078e0220 */
[----:B--2---:R-:W-:Y:S04]  /*40f0*/  STS.U8 [R24+UR4+0x600], R101 ;  /* 0x0006006518007988 */ /* 0x004fe80008000004 */
[----:B---3--:R-:W-:Y:S04]  /*4100*/  STS.U8 [R24+UR4+0x640], R43 ;  /* 0x0006402b18007988 */ /* 0x008fe80008000004 */
[----:B----4-:R-:W-:Y:S04]  /*4110*/  STS.U8 [R24+UR4+0x400], R31 ;  /* 0x0004001f18007988 */ /* 0x010fe80008000004 */
[----:B-----5:R-:W-:Y:S04]  /*4120*/  STS.U8 [R24+UR4+0x440], R29 ;  /* 0x0004401d18007988 */ /* 0x020fe80008000004 */
[----:B------:R-:W-:Y:S04]  /*4130*/  STS.U8 [R24+UR4+0x240], R99 ;  /* 0x0002406318007988 */ /* 0x000fe80008000004 */
[----:B------:R-:W-:Y:S04]  /*4140*/  STS.U8 [R24+UR4+0x200], R41 ;  /* 0x0002002918007988 */ /* 0x000fe80008000004 */
[----:B------:R-:W-:Y:S04]  /*4150*/  STS.U8 [R24+UR4], R129 ;  /* 0x0000008118007988 */ /* 0x000fe80008000004 */
[----:B------:R-:W-:Y:S04]  /*4160*/  STS.U8 [R24+UR4+0x40], R127 ;  /* 0x0000407f18007988 */ /* 0x000fe80008000004 */
        /* <DEDUP_REMOVED lines=23> */
[----:B------:R-:W-:Y:S01]  /*42e0*/  STS.U8 [R63+UR4+0x7c0], R125 ;  /* 0x0007c07d3f007988 */ /* 0x000fe20008000004 */
[----:B------:R-:W-:Y:S06]  /*42f0*/  BAR.SYNC.DEFER_BLOCKING 0x0 ;  /* 0x0000000000007b1d */ /* 0x000fec0000010000 */
[----:B------:R-:W2:Y:S04]  /*4300*/  LDSM.16.M88.4 R28, [R13] ;  /* 0x000000000d1c783b */ /* 0x000ea80000000200 */
[----:B------:R-:W3:Y:S01]  /*4310*/  LDSM.16.M88.4 R40, [R13+0x400] ;  /* 0x000400000d28783b */ /* 0x000ee20000000200 */
[----:B0-----:R-:W-:-:S02]  /*4320*/  IMAD R34, R35, 0x100, R34 ;  /* 0x0000010023227824 */ /* 0x001fc400078e0222 */
[----:B-1----:R-:W-:Y:S02]  /*4330*/  IMAD R33, R81, 0x100, R80 ;  /* 0x0000010051217824 */ /* 0x002fe400078e0250 */
[----:B------:R-:W-:Y:S01]  /*4340*/  IMAD R35, R114, 0x100, R97 ;  /* 0x0000010072237824 */ /* 0x000fe200078e0261 */
[----:B------:R-:W-:Y:S02]  /*4350*/  F2FP.F16.E4M3.UNPACK_B R32, R32 ;  /* 0x00000020ff20723e */ /* 0x000fe400020006ff */
[----:B------:R-:W-:Y:S02]  /*4360*/  F2FP.F16.E4M3.UNPACK_B R34, R34 ;  /* 0x00000022ff22723e */ /* 0x000fe400020006ff */
[----:B------:R-:W-:Y:S02]  /*4370*/  F2FP.F16.E4M3.UNPACK_B R33, R33 ;  /* 0x00000021ff21723e */ /* 0x000fe400020006ff */
[----:B------:R-:W-:Y:S01]  /*4380*/  F2FP.F16.E4M3.UNPACK_B R35, R35 ;  /* 0x00000023ff23723e */ /* 0x000fe200020006ff */
[----:B------:R-:W-:-:S02]  /*4390*/  IMAD R95, R112, 0x100, R95 ;  /* 0x00000100705f7824 */ /* 0x000fc400078e025f */
[----:B------:R-:W-:Y:S02]  /*43a0*/  IMAD R89, R106, 0x100, R89 ;  /* 0x000001006a597824 */ /* 0x000fe400078e0259 */
[----:B------:R-:W-:Y:S02]  /*43b0*/  IMAD R91, R108, 0x100, R91 ;  /* 0x000001006c5b7824 */ /* 0x000fe400078e025b */
[----:B------:R-:W-:Y:S01]  /*43c0*/  IMAD R93, R110, 0x100, R93 ;  /* 0x000001006e5d7824 */ /* 0x000fe200078e025d */
[----:B--2---:R-:W-:Y:S02]  /*43d0*/  F2FP.F16.E4M3.UNPACK_B R80, R28 ;  /* 0x0000001cff50723e */ /* 0x004fe400020006ff */
[----:B------:R-:W-:-:S07]  /*43e0*/  F2FP.F16.E4M3.UNPACK_B R81, R29 ;  /* 0x0000001dff51723e */ /* 0x000fce00020006ff */
[----:B------:R-:W-:Y:S01]  /*43f0*/  HMMA.16816.F32 R44, R32, R80, R44 ;  /* 0x00000050202c723c */ /* 0x000fe2000000182c */
[----:B---3--:R-:W-:Y:S02]  /*4400*/  F2FP.F16.E4M3.UNPACK_B R80, R40 ;  /* 0x00000028ff50723e */ /* 0x008fe400020006ff */
[----:B------:R-:W-:Y:S02]  /*4410*/  F2FP.F16.E4M3.UNPACK_B R81, R41 ;  /* 0x00000029ff51723e */ /* 0x000fe400020006ff */
[----:B------:R-:W-:-:S05]  /*4420*/  F2FP.F16.E4M3.UNPACK_B R28, R28.H1 ;  /* 0x0000001cff1c723e */ /* 0x000fca00030006ff */
[----:B------:R-:W-:Y:S01]  /*4430*/  HMMA.16816.F32 R36, R32, R80, R36 ;  /* 0x000000502024723c */ /* 0x000fe20000001824 */
[----:B------:R-:W-:Y:S02]  /*4440*/  F2FP.F16.E4M3.UNPACK_B R32, R95 ;  /* 0x0000005fff20723e */ /* 0x000fe400020006ff */
[----:B------:R-:W-:Y:S02]  /*4450*/  F2FP.F16.E4M3.UNPACK_B R34, R89 ;  /* 0x00000059ff22723e */ /* 0x000fe400020006ff */
[----:B------:R-:W-:Y:S02]  /*4460*/  F2FP.F16.E4M3.UNPACK_B R33, R91 ;  /* 0x0000005bff21723e */ /* 0x000fe400020006ff */
[----:B------:R-:W-:Y:S02]  /*4470*/  F2FP.F16.E4M3.UNPACK_B R35, R93 ;  /* 0x0000005dff23723e */ /* 0x000fe400020006ff */
[----:B------:R-:W-:Y:S02]  /*4480*/  F2FP.F16.E4M3.UNPACK_B R29, R29.H1 ;  /* 0x0000001dff1d723e */ /* 0x000fe400030006ff */
[----:B------:R-:W-:-:S02]  /*4490*/  F2FP.F16.E4M3.UNPACK_B R40, R40.H1 ;  /* 0x00000028ff28723e */ /* 0x000fc400030006ff */
[----:B------:R-:W-:-:S03]  /*44a0*/  F2FP.F16.E4M3.UNPACK_B R41, R41.H1 ;  /* 0x00000029ff29723e */ /* 0x000fc600030006ff */
[C---:B------:R-:W-:Y:S01]  /*44b0*/  HMMA.16816.F32 R44, R32.reuse, R28, R44 ;  /* 0x0000001c202c723c */ /* 0x040fe2000000182c */
[----:B------:R-:W-:Y:S02]  /*44c0*/  IMAD R87, R87, 0x100, R104 ;  /* 0x0000010057577824 */ /* 0x000fe400078e0268 */
[----:B------:R-:W-:Y:S02]  /*44d0*/  IMAD R79, R98, 0x100, R79 ;  /* 0x00000100624f7824 */ /* 0x000fe400078e024f */
[----:B------:R-:W-:Y:S02]  /*44e0*/  IMAD R83, R100, 0x100, R83 ;  /* 0x0000010064537824 */ /* 0x000fe400078e0253 */
[----:B------:R-:W-:Y:S01]  /*44f0*/  IMAD R85, R102, 0x100, R85 ;  /* 0x0000010066557824 */ /* 0x000fe200078e0255 */
[----:B------:R-:W-:Y:S01]  /*4500*/  HMMA.16816.F32 R36, R32, R40, R36 ;  /* 0x000000282024723c */ /* 0x000fe20000001824 */
[----:B------:R-:W-:Y:S02]  /*4510*/  F2FP.F16.E4M3.UNPACK_B R32, R87 ;  /* 0x00000057ff20723e */ /* 0x000fe400020006ff */
[----:B------:R-:W-:-:S02]  /*4520*/  F2FP.F16.E4M3.UNPACK_B R34, R79 ;  /* 0x0000004fff22723e */ /* 0x000fc400020006ff */
[----:B------:R-:W-:Y:S02]  /*4530*/  F2FP.F16.E4M3.UNPACK_B R33, R83 ;  /* 0x00000053ff21723e */ /* 0x000fe400020006ff */
[----:B------:R-:W-:Y:S02]  /*4540*/  F2FP.F16.E4M3.UNPACK_B R35, R85 ;  /* 0x00000055ff23723e */ /* 0x000fe400020006ff */
[----:B------:R-:W-:Y:S02]  /*4550*/  F2FP.F16.E4M3.UNPACK_B R28, R30 ;  /* 0x0000001eff1c723e */ /* 0x000fe400020006ff */
[----:B------:R-:W-:Y:S01]  /*4560*/  F2FP.F16.E4M3.UNPACK_B R29, R31 ;  /* 0x0000001fff1d723e */ /* 0x000fe200020006ff */
[----:B------:R-:W-:-:S06]  /*4570*/  UIADD3 UR19, UP0, UPT, UR5, UR19, URZ ;  /* 0x0000001305137290 */ /* 0x000fcc000ff1e0ff */
[----:B------:R-:W-:Y:S01]  /*4580*/  HMMA.16816.F32 R44, R32, R28, R44 ;  /* 0x0000001c202c723c */ /* 0x000fe2000000182c */
[----:B------:R-:W-:Y:S02]  /*4590*/  F2FP.F16.E4M3.UNPACK_B R28, R42 ;  /* 0x0000002aff1c723e */ /* 0x000fe400020006ff */
[----:B------:R-:W-:Y:S01]  /*45a0*/  F2FP.F16.E4M3.UNPACK_B R29, R43 ;  /* 0x0000002bff1d723e */ /* 0x000fe200020006ff */
[----:B------:R-:W-:Y:S02]  /*45b0*/  UIADD3.X UR66, UPT, UPT, UR9, UR66, URZ, UP0, !UPT ;  /* 0x0000004209427290 */ /* 0x000fe400087fe4ff */
[----:B------:R-:W-:-:S04]  /*45c0*/  UIADD3 UR26, UP0, UPT, UR5, UR26, URZ ;  /* 0x0000001a051a7290 */ /* 0x000fc8000ff1e0ff */
[----:B------:R-:W-:Y:S01]  /*45d0*/  HMMA.16816.F32 R36, R32, R28, R36 ;  /* 0x0000001c2024723c */ /* 0x000fe20000001824 */
[----:B------:R-:W-:Y:S02]  /*45e0*/  UIADD3.X UR59, UPT, UPT, UR9, UR59, URZ, UP0, !UPT ;  /* 0x0000003b093b7290 */ /* 0x000fe400087fe4ff */
[----:B------:R-:W-:Y:S01]  /*45f0*/  UIADD3 UR33, UP0, UPT, UR5, UR33, URZ ;  /* 0x0000002105217290 */ /* 0x000fe2000ff1e0ff */
[----:B------:R-:W-:Y:S02]  /*4600*/  IMAD R77, R96, 0x100, R77 ;  /* 0x00000100604d7824 */ /* 0x000fe400078e024d */
[----:B------:R-:W-:Y:S01]  /*4610*/  IMAD R71, R90, 0x100, R71 ;  /* 0x000001005a477824 */ /* 0x000fe200078e0247 */
[----:B------:R-:W-:Y:S01]  /*4620*/  UIADD3.X UR52, UPT, UPT, UR9, UR52, URZ, UP0, !UPT ;  /* 0x0000003409347290 */ /* 0x000fe200087fe4ff */
[----:B------:R-:W-:Y:S02]  /*4630*/  IMAD R73, R92, 0x100, R73 ;  /* 0x000001005c497824 */ /* 0x000fe400078e0249 */
[----:B------:R-:W-:Y:S01]  /*4640*/  IMAD R75, R94, 0x100, R75 ;  /* 0x000001005e4b7824 */ /* 0x000fe200078e024b */
[----:B------:R-:W-:-:S02]  /*4650*/  UIADD3 UR18, UP1, UPT, UR5, UR18, URZ ;  /* 0x0000001205127290 */ /* 0x000fc4000ff3e0ff */
[----:B------:R-:W-:Y:S02]  /*4660*/  UIADD3 UR20, UP4, UPT, UR5, UR20, URZ ;  /* 0x0000001405147290 */ /* 0x000fe4000ff9e0ff */
[----:B------:R-:W-:Y:S02]  /*4670*/  UIADD3 UR21, UP6, UPT, UR5, UR21, URZ ;  /* 0x0000001505157290 */ /* 0x000fe4000ffde0ff */
[----:B------:R-:W-:Y:S02]  /*4680*/  UIADD3 UR22, UP5, UPT, UR5, UR22, URZ ;  /* 0x0000001605167290 */ /* 0x000fe4000ffbe0ff */
[----:B------:R-:W-:Y:S02]  /*4690*/  UIADD3 UR23, UP3, UPT, UR5, UR23, URZ ;  /* 0x0000001705177290 */ /* 0x000fe4000ff7e0ff */
[----:B------:R-:W-:Y:S02]  /*46a0*/  UIADD3 UR24, UP2, UPT, UR5, UR24, URZ ;  /* 0x0000001805187290 */ /* 0x000fe4000ff5e0ff */
[----:B------:R-:W-:Y:S01]  /*46b0*/  UIADD3 UR40, UP0, UPT, UR5, UR40, URZ ;  /* 0x0000002805287290 */ /* 0x000fe2000ff1e0ff */
[----:B------:R-:W-:Y:S01]  /*46c0*/  F2FP.F16.E4M3.UNPACK_B R32, R30.H1 ;  /* 0x0000001eff20723e */ /* 0x000fe200030006ff */
[----:B------:R-:W-:Y:S01]  /*46d0*/  UIADD3 UR6, UPT, UPT, UR6, -0x1, URZ ;  /* 0xffffffff06067890 */ /* 0x000fe2000fffe0ff */
[----:B------:R-:W-:Y:S01]  /*46e0*/  F2FP.F16.E4M3.UNPACK_B R33, R31.H1 ;  /* 0x0000001fff21723e */ /* 0x000fe200030006ff */
[----:B------:R-:W-:Y:S01]  /*46f0*/  UIADD3.X UR67, UPT, UPT, UR9, UR67, URZ, UP1, !UPT ;  /* 0x0000004309437290 */ /* 0x000fe20008ffe4ff */
[----:B------:R-:W-:Y:S01]  /*4700*/  F2FP.F16.E4M3.UNPACK_B R28, R77 ;  /* 0x0000004dff1c723e */ /* 0x000fe200020006ff */
[----:B------:R-:W-:Y:S01]  /*4710*/  UIADD3.X UR65, UPT, UPT, UR9, UR65, URZ, UP4, !UPT ;  /* 0x0000004109417290 */ /* 0x000fe2000a7fe4ff */
[----:B------:R-:W-:Y:S01]  /*4720*/  F2FP.F16.E4M3.UNPACK_B R30, R71 ;  /* 0x00000047ff1e723e */ /* 0x000fe200020006ff */
[----:B------:R-:W-:Y:S01]  /*4730*/  UIADD3.X UR64, UPT, UPT, UR9, UR64, URZ, UP6, !UPT ;  /* 0x0000004009407290 */ /* 0x000fe2000b7fe4ff */
[----:B------:R-:W-:Y:S01]  /*4740*/  F2FP.F16.E4M3.UNPACK_B R29, R73 ;  /* 0x00000049ff1d723e */ /* 0x000fe200020006ff */
[----:B------:R-:W-:Y:S01]  /*4750*/  UIADD3.X UR63, UPT, UPT, UR9, UR63, URZ, UP5, !UPT ;  /* 0x0000003f093f7290 */ /* 0x000fe2000affe4ff */
[----:B------:R-:W-:Y:S01]  /*4760*/  F2FP.F16.E4M3.UNPACK_B R31, R75 ;  /* 0x0000004bff1f723e */ /* 0x000fe200020006ff */
[----:B------:R-:W-:Y:S01]  /*4770*/  UIADD3.X UR62, UPT, UPT, UR9, UR62, URZ, UP3, !UPT ;  /* 0x0000003e093e7290 */ /* 0x000fe20009ffe4ff */
[----:B------:R-:W-:Y:S01]  /*4780*/  F2FP.F16.E4M3.UNPACK_B R42, R42.H1 ;  /* 0x0000002aff2a723e */ /* 0x000fe200030006ff */
[----:B------:R-:W-:Y:S01]  /*4790*/  UIADD3.X UR61, UPT, UPT, UR9, UR61, URZ, UP2, !UPT ;  /* 0x0000003d093d7290 */ /* 0x000fe200097fe4ff */
[----:B------:R-:W-:Y:S01]  /*47a0*/  F2FP.F16.E4M3.UNPACK_B R43, R43.H1 ;  /* 0x0000002bff2b723e */ /* 0x000fe200030006ff */
[----:B------:R-:W-:-:S02]  /*47b0*/  UIADD3.X UR45, UPT, UPT, UR9, UR45, URZ, UP0, !UPT ;  /* 0x0000002d092d7290 */ /* 0x000fc400087fe4ff */
[----:B------:R-:W-:Y:S02]  /*47c0*/  UIADD3 UR25, UP1, UPT, UR5, UR25, URZ ;  /* 0x0000001905197290 */ /* 0x000fe4000ff3e0ff */
[----:B------:R-:W-:Y:S02]  /*47d0*/  UIADD3 UR27, UP4, UPT, UR5, UR27, URZ ;  /* 0x0000001b051b7290 */ /* 0x000fe4000ff9e0ff */
[----:B------:R-:W-:Y:S02]  /*47e0*/  UIADD3 UR28, UP6, UPT, UR5, UR28, URZ ;  /* 0x0000001c051c7290 */ /* 0x000fe4000ffde0ff */
[----:B------:R-:W-:Y:S02]  /*47f0*/  UIADD3 UR29, UP5, UPT, UR5, UR29, URZ ;  /* 0x0000001d051d7290 */ /* 0x000fe4000ffbe0ff */
[----:B------:R-:W-:Y:S02]  /*4800*/  UIADD3 UR30, UP3, UPT, UR5, UR30, URZ ;  /* 0x0000001e051e7290 */ /* 0x000fe4000ff7e0ff */
[----:B------:R-:W-:-:S02]  /*4810*/  UIADD3 UR31, UP2, UPT, UR5, UR31, URZ ;  /* 0x0000001f051f7290 */ /* 0x000fc4000ff5e0ff */
[----:B------:R-:W-:Y:S01]  /*4820*/  UISETP.NE.U32.AND UP0, UPT, UR6, URZ, UPT ;  /* 0x000000ff0600728c */ /* 0x000fe2000bf05070 */
[C---:B------:R-:W-:Y:S01]  /*4830*/  HMMA.16816.F32 R44, R28.reuse, R32, R44 ;  /* 0x000000201c2c723c */ /* 0x040fe2000000182c */
[----:B------:R-:W-:Y:S02]  /*4840*/  UIADD3.X UR60, UPT, UPT, UR9, UR60, URZ, UP1, !UPT ;  /* 0x0000003c093c7290 */ /* 0x000fe40008ffe4ff */
[----:B------:R-:W-:Y:S02]  /*4850*/  UIADD3.X UR58, UPT, UPT, UR9, UR58, URZ, UP4, !UPT ;  /* 0x0000003a093a7290 */ /* 0x000fe4000a7fe4ff */
[----:B------:R-:W-:Y:S02]  /*4860*/  UIADD3.X UR57, UPT, UPT, UR9, UR57, URZ, UP6, !UPT ;  /* 0x0000003909397290 */ /* 0x000fe4000b7fe4ff */
[----:B------:R-:W-:Y:S01]  /*4870*/  UIADD3.X UR56, UPT, UPT, UR9, UR56, URZ, UP5, !UPT ;  /* 0x0000003809387290 */ /* 0x000fe2000affe4ff */
[----:B------:R-:W-:Y:S01]  /*4880*/  HMMA.16816.F32 R36, R28, R42, R36 ;  /* 0x0000002a1c24723c */ /* 0x000fe20000001824 */
[----:B------:R-:W-:-:S02]  /*4890*/  UIADD3.X UR55, UPT, UPT, UR9, UR55, URZ, UP3, !UPT ;  /* 0x0000003709377290 */ /* 0x000fc40009ffe4ff */
[----:B------:R-:W-:Y:S01]  /*48a0*/  UIADD3.X UR54, UPT, UPT, UR9, UR54, URZ, UP2, !UPT ;  /* 0x0000003609367290 */ /* 0x000fe200097fe4ff */
[----:B------:R-:W-:Y:S01]  /*48b0*/  IMAD.U32 R28, RZ, RZ, UR8 ;  /* 0x00000008ff1c7e24 */ /* 0x000fe2000f8e00ff */
[----:B------:R-:W-:Y:S02]  /*48c0*/  UIADD3 UR32, UP1, UPT, UR5, UR32, URZ ;  /* 0x0000002005207290 */ /* 0x000fe4000ff3e0ff */
[----:B------:R-:W-:Y:S02]  /*48d0*/  UIADD3 UR34, UP4, UPT, UR5, UR34, URZ ;  /* 0x0000002205227290 */ /* 0x000fe4000ff9e0ff */
[----:B------:R-:W-:Y:S02]  /*48e0*/  UIADD3 UR35, UP6, UPT, UR5, UR35, URZ ;  /* 0x0000002305237290 */ /* 0x000fe4000ffde0ff */
[----:B------:R-:W-:Y:S02]  /*48f0*/  UIADD3 UR36, UP5, UPT, UR5, UR36, URZ ;  /* 0x0000002405247290 */ /* 0x000fe4000ffbe0ff */
[----:B------:R-:W-:-:S02]  /*4900*/  UIADD3 UR37, UP3, UPT, UR5, UR37, URZ ;  /* 0x0000002505257290 */ /* 0x000fc4000ff7e0ff */
[----:B------:R-:W-:Y:S01]  /*4910*/  UIADD3 UR38, UP2, UPT, UR5, UR38, URZ ;  /* 0x0000002605267290 */ /* 0x000fe2000ff5e0ff */
[----:B------:R-:W-:Y:S02]  /*4920*/  IADD3 R11, P4, PT, R11, UR8, RZ ;  /* 0x000000080b0b7c10 */ /* 0x000fe4000ff9e0ff */
[----:B------:R-:W-:Y:S02]  /*4930*/  IADD3 R20, P0, PT, R20, UR5, RZ ;  /* 0x0000000514147c10 */ /* 0x000fe4000ff1e0ff */
[----:B------:R-:W-:Y:S02]  /*4940*/  IADD3 R15, P1, PT, R15, UR5, RZ ;  /* 0x000000050f0f7c10 */ /* 0x000fe4000ff3e0ff */
[----:B------:R-:W-:Y:S02]  /*4950*/  IADD3 R17, P2, PT, R17, UR5, RZ ;  /* 0x0000000511117c10 */ /* 0x000fe4000ff5e0ff */
[----:B------:R-:W-:Y:S01]  /*4960*/  IADD3 R19, P3, PT, R19, UR5, RZ ;  /* 0x0000000513137c10 */ /* 0x000fe2000ff7e0ff */
[----:B------:R-:W-:-:S02]  /*4970*/  UIADD3.X UR53, UPT, UPT, UR9, UR53, URZ, UP1, !UPT ;  /* 0x0000003509357290 */ /* 0x000fc40008ffe4ff */
[----:B------:R-:W-:Y:S02]  /*4980*/  UIADD3.X UR51, UPT, UPT, UR9, UR51, URZ, UP4, !UPT ;  /* 0x0000003309337290 */ /* 0x000fe4000a7fe4ff */
[----:B------:R-:W-:Y:S02]  /*4990*/  UIADD3.X UR50, UPT, UPT, UR9, UR50, URZ, UP6, !UPT ;  /* 0x0000003209327290 */ /* 0x000fe4000b7fe4ff */
[----:B------:R-:W-:Y:S02]  /*49a0*/  UIADD3.X UR49, UPT, UPT, UR9, UR49, URZ, UP5, !UPT ;  /* 0x0000003109317290 */ /* 0x000fe4000affe4ff */
[----:B------:R-:W-:Y:S02]  /*49b0*/  UIADD3.X UR48, UPT, UPT, UR9, UR48, URZ, UP3, !UPT ;  /* 0x0000003009307290 */ /* 0x000fe40009ffe4ff */
[----:B------:R-:W-:Y:S01]  /*49c0*/  UIADD3.X UR47, UPT, UPT, UR9, UR47, URZ, UP2, !UPT ;  /* 0x0000002f092f7290 */ /* 0x000fe200097fe4ff */
[----:B------:R-:W-:Y:S01]  /*49d0*/  LEA.HI.X.SX32 R21, R28, R21, 0x1, P4 ;  /* 0x000000151c157211 */ /* 0x000fe200020f0eff */
[----:B------:R-:W-:Y:S01]  /*49e0*/  UIADD3 UR39, UP1, UPT, UR5, UR39, URZ ;  /* 0x0000002705277290 */ /* 0x000fe2000ff3e0ff */
[----:B------:R-:W-:Y:S01]  /*49f0*/  IADD3.X R49, PT, PT, R49, UR9, RZ, P0, !PT ;  /* 0x0000000931317c10 */ /* 0x000fe200087fe4ff */
[----:B------:R-:W-:Y:S01]  /*4a00*/  UIADD3 UR41, UP4, UPT, UR5, UR41, URZ ;  /* 0x0000002905297290 */ /* 0x000fe2000ff9e0ff */
[----:B------:R-:W-:Y:S01]  /*4a10*/  IADD3.X R23, PT, PT, R23, UR9, RZ, P1, !PT ;  /* 0x0000000917177c10 */ /* 0x000fe20008ffe4ff */
[----:B------:R-:W-:Y:S01]  /*4a20*/  UIADD3 UR17, UP6, UPT, UR5, UR17, URZ ;  /* 0x0000001105117290 */ /* 0x000fe2000ffde0ff */
[----:B------:R-:W-:Y:S01]  /*4a30*/  IADD3.X R25, PT, PT, R25, UR9, RZ, P2, !PT ;  /* 0x0000000919197c10 */ /* 0x000fe200097fe4ff */
[----:B------:R-:W-:Y:S01]  /*4a40*/  UIADD3 UR16, UP5, UPT, UR5, UR16, URZ ;  /* 0x0000001005107290 */ /* 0x000fe2000ffbe0ff */
[----:B------:R-:W-:Y:S01]  /*4a50*/  IADD3.X R27, PT, PT, R27, UR9, RZ, P3, !PT ;  /* 0x000000091b1b7c10 */ /* 0x000fe20009ffe4ff */
[----:B------:R-:W-:-:S02]  /*4a60*/  UIADD3 UR15, UP3, UPT, UR5, UR15, URZ ;  /* 0x0000000f050f7290 */ /* 0x000fc4000ff7e0ff */
[----:B------:R-:W-:Y:S02]  /*4a70*/  UIADD3 UR14, UP2, UPT, UR5, UR14, URZ ;  /* 0x0000000e050e7290 */ /* 0x000fe4000ff5e0ff */
[----:B------:R-:W-:Y:S02]  /*4a80*/  UIADD3 UR7, UPT, UPT, UR7, -0x40, URZ ;  /* 0xffffffc007077890 */ /* 0x000fe4000fffe0ff */
[----:B------:R-:W-:Y:S02]  /*4a90*/  UIADD3.X UR46, UPT, UPT, UR9, UR46, URZ, UP1, !UPT ;  /* 0x0000002e092e7290 */ /* 0x000fe40008ffe4ff */
[----:B------:R-:W-:Y:S02]  /*4aa0*/  UIADD3.X UR44, UPT, UPT, UR9, UR44, URZ, UP4, !UPT ;  /* 0x0000002c092c7290 */ /* 0x000fe4000a7fe4ff */
[----:B------:R-:W-:Y:S02]  /*4ab0*/  UIADD3.X UR43, UPT, UPT, UR9, UR43, URZ, UP6, !UPT ;  /* 0x0000002b092b7290 */ /* 0x000fe4000b7fe4ff */
[----:B------:R-:W-:-:S02]  /*4ac0*/  UIADD3.X UR42, UPT, UPT, UR9, UR42, URZ, UP5, !UPT ;  /* 0x0000002a092a7290 */ /* 0x000fc4000affe4ff */
[----:B------:R-:W-:Y:S02]  /*4ad0*/  UIADD3.X UR11, UPT, UPT, UR9, UR11, URZ, UP3, !UPT ;  /* 0x0000000b090b7290 */ /* 0x000fe40009ffe4ff */
[----:B------:R-:W-:Y:S01]  /*4ae0*/  UIADD3.X UR10, UPT, UPT, UR9, UR10, URZ, UP2, !UPT ;  /* 0x0000000a090a7290 */ /* 0x000fe200097fe4ff */
[----:B------:R-:W-:Y:S11]  /*4af0*/  BRA.U UP0, `(.L_x_2) ;  /* 0xffffffe500687547 */ /* 0x000ff6000b83ffff */
.L_x_1:
[----:B------:R-:W-:Y:S01]  /*4b00*/  SHF.R.S32.HI R3, RZ, 0x3, R0 ;  /* 0x00000003ff037819 */ /* 0x000fe20000011400 */
[----:B------:R-:W-:Y:S01]  /*4b10*/  BAR.SYNC.DEFER_BLOCKING 0x0 ;  /* 0x0000000000007b1d */ /* 0x000fe20000010000 */
[----:B------:R-:W-:Y:S02]  /*4b20*/  F2FP.SATFINITE.E4M3.F32.PACK_AB_MERGE_C R46, R47, R46, RZ ;  /* 0x0000002e2f2e723e */ /* 0x000fe400048070ff */
[----:B------:R-:W-:Y:S02]  /*4b30*/  SGXT R3, R3, 0x1 ;  /* 0x000000010303781a */ /* 0x000fe40000000200 */
[----:B------:R-:W-:Y:S01]  /*4b40*/  F2FP.SATFINITE.E4M3.F32.PACK_AB_MERGE_C R39, R39, R38, RZ ;  /* 0x000000262727723e */ /* 0x000fe200048070ff */
[----:B------:R-:W0:Y:S01]  /*4b50*/  LDCU.128 UR8, c[0x0][0x390] ;  /* 0x00007200ff0877ac */ /* 0x000e220008000c00 */
[----:B------:R-:W-:Y:S02]  /*4b60*/  LOP3.LUT R5, R3, 0xc0, RZ, 0xc0, !PT ;  /* 0x000000c003057812 */ /* 0x000fe400078ec0ff */
[----:B------:R-:W-:Y:S01]  /*4b70*/  LOP3.LUT R3, R0, 0x20, RZ, 0xc0, !PT ;  /* 0x0000002000037812 */ /* 0x000fe200078ec0ff */
[----:B------:R-:W1:Y:S01]  /*4b80*/  LDCU UR5, c[0x0][0x3b8] ;  /* 0x00007700ff0577ac */ /* 0x000e620008000800 */
[----:B------:R-:W-:-:S02]  /*4b90*/  LOP3.LUT R5, R5, 0x38, R10, 0xf8, !PT ;  /* 0x0000003805057812 */ /* 0x000fc400078ef80a */
[----:B------:R-:W-:Y:S01]  /*4ba0*/  F2FP.SATFINITE.E4M3.F32.PACK_AB_MERGE_C R44, R45, R44, RZ ;  /* 0x0000002c2d2c723e */ /* 0x000fe200048070ff */
[----:B------:R-:W-:Y:S01]  /*4bb0*/  IMAD.SHL.U32 R4, R3, 0x2, RZ ;  /* 0x0000000203047824 */ /* 0x000fe200078e00ff */
[----:B------:R-:W-:Y:S02]  /*4bc0*/  F2FP.SATFINITE.E4M3.F32.PACK_AB_MERGE_C R37, R37, R36, RZ ;  /* 0x000000242525723e */ /* 0x000fe400048070ff */
[----:B------:R-:W-:Y:S02]  /*4bd0*/  SHF.R.U32.HI R6, RZ, 0x4, R3 ;  /* 0x00000004ff067819 */ /* 0x000fe40000011603 */
[----:B------:R-:W-:Y:S02]  /*4be0*/  LOP3.LUT R10, R5, R4, RZ, 0x3c, !PT ;  /* 0x00000004050a7212 */ /* 0x000fe400078e3cff */
[----:B------:R-:W-:Y:S02]  /*4bf0*/  SHF.R.S32.HI R7, RZ, 0x4, R0 ;  /* 0x00000004ff077819 */ /* 0x000fe40000011400 */
[----:B------:R-:W-:-:S02]  /*4c00*/  LOP3.LUT R3, R46, 0xffff, RZ, 0xc0, !PT ;  /* 0x0000ffff2e037812 */ /* 0x000fc400078ec0ff */
[----:B------:R-:W-:Y:S02]  /*4c10*/  LOP3.LUT R4, R39, 0xffff, RZ, 0xc0, !PT ;  /* 0x0000ffff27047812 */ /* 0x000fe400078ec0ff */
[----:B------:R-:W-:Y:S02]  /*4c20*/  LOP3.LUT R9, R18, 0x3c, R9, 0xf8, !PT ;  /* 0x0000003c12097812 */ /* 0x000fe400078ef809 */
[----:B------:R-:W-:Y:S02]  /*4c30*/  LOP3.LUT R0, R44, 0xffff, RZ, 0xc0, !PT ;  /* 0x0000ffff2c007812 */ /* 0x000fe400078ec0ff */
[----:B------:R-:W-:Y:S02]  /*4c40*/  LOP3.LUT R5, R37, 0xffff, RZ, 0xc0, !PT ;  /* 0x0000ffff25057812 */ /* 0x000fe400078ec0ff */
[----:B------:R-:W-:Y:S02]  /*4c50*/  SHF.R.U32.HI R3, RZ, 0x8, R3 ;  /* 0x00000008ff037819 */ /* 0x000fe40000011603 */
[----:B------:R-:W-:-:S02]  /*4c60*/  SHF.R.U32.HI R4, RZ, 0x8, R4 ;  /* 0x00000008ff047819 */ /* 0x000fc40000011604 */
[----:B------:R-:W-:Y:S02]  /*4c70*/  SHF.R.U32.HI R0, RZ, 0x8, R0 ;  /* 0x00000008ff007819 */ /* 0x000fe40000011600 */
[----:B------:R-:W-:Y:S02]  /*4c80*/  SHF.R.U32.HI R5, RZ, 0x8, R5 ;  /* 0x00000008ff057819 */ /* 0x000fe40000011605 */
[----:B------:R-:W-:Y:S02]  /*4c90*/  LOP3.LUT R6, R9, R6, RZ, 0xfc, !PT ;  /* 0x0000000609067212 */ /* 0x000fe400078efcff */
[----:B------:R-:W-:Y:S02]  /*4ca0*/  PRMT R11, R37, 0x7604, R44 ;  /* 0x00007604250b7816 */ /* 0x000fe4000000002c */
[----:B------:R-:W-:Y:S02]  /*4cb0*/  PRMT R14, R4, 0x7604, R3 ;  /* 0x00007604040e7816 */ /* 0x000fe40000000003 */
[----:B------:R-:W-:Y:S01]  /*4cc0*/  PRMT R12, R5, 0x7604, R0 ;  /* 0x00007604050c7816 */ /* 0x000fe20000000000 */
[----:B------:R-:W-:Y:S01]  /*4cd0*/  STS.U16 [R6+UR4], R11 ;  /* 0x0000000b06007988 */ /* 0x000fe20008000404 */
[----:B------:R-:W-:-:S02]  /*4ce0*/  LOP3.LUT R3, R6, 0x4, RZ, 0x3c, !PT ;  /* 0x0000000406037812 */ /* 0x000fc400078e3cff */
[----:B------:R-:W-:Y:S02]  /*4cf0*/  PRMT R13, R39, 0x7604, R46 ;  /* 0x00007604270d7816 */ /* 0x000fe4000000002e */
[C---:B------:R-:W-:Y:S01]  /*4d00*/  LOP3.LUT R4, R6.reuse, 0x40, RZ, 0x3c, !PT ;  /* 0x0000004006047812 */ /* 0x040fe200078e3cff */
[----:B------:R2:W-:Y:S01]  /*4d10*/  STS.U16 [R3+UR4+0x100], R12 ;  /* 0x0001000c03007988 */ /* 0x0005e20008000404 */
[----:B------:R-:W-:Y:S02]  /*4d20*/  LOP3.LUT R5, R6, 0x44, RZ, 0x3c, !PT ;  /* 0x0000004406057812 */ /* 0x000fe400078e3cff */
[----:B------:R-:W-:Y:S01]  /*4d30*/  SGXT R7, R7, 0x1 ;  /* 0x000000010707781a */ /* 0x000fe20000000200 */
[----:B------:R3:W-:Y:S01]  /*4d40*/  STS.U16 [R4+UR4+0x80], R13 ;  /* 0x0000800d04007988 */ /* 0x0007e20008000404 */
[----:B0-----:R-:W-:Y:S02]  /*4d50*/  ISETP.GE.AND P0, PT, R2, UR10, PT ;  /* 0x0000000a02007c0c */ /* 0x001fe4000bf06270 */
[----:B------:R-:W-:Y:S01]  /*4d60*/  LOP3.LUT R7, R10, 0x104, R7, 0xf8, !PT ;  /* 0x000001040a077812 */ /* 0x000fe200078ef807 */
[----:B------:R0:W-:Y:S01]  /*4d70*/  STS.U16 [R5+UR4+0x180], R14 ;  /* 0x0001800e05007988 */ /* 0x0001e20008000404 */
[----:B------:R-:W-:-:S02]  /*4d80*/  LOP3.LUT R0, R8, 0x1c, R69, 0xfe, !PT ;  /* 0x0000001c08007812 */ /* 0x000fc400078efe45 */
[----:B------:R-:W-:Y:S01]  /*4d90*/  LOP3.LUT R9, R7, 0x4, RZ, 0x3c, !PT ;  /* 0x0000000407097812 */ /* 0x000fe200078e3cff */
[----:B------:R-:W-:Y:S01]  /*4da0*/  BAR.SYNC.DEFER_BLOCKING 0x0 ;  /* 0x0000000000007b1d */ /* 0x000fe20000010000 */
[C---:B--2---:R-:W-:Y:S02]  /*4db0*/  LOP3.LUT R3, R8.reuse, R69, RZ, 0xfc, !PT ;  /* 0x0000004508037212 */ /* 0x044fe400078efcff */
[C-C-:B---3--:R-:W-:Y:S02]  /*4dc0*/  LOP3.LUT R13, R8.reuse, 0x18, R69.reuse, 0xfe, !PT ;  /* 0x00000018080d7812 */ /* 0x148fe400078efe45 */
[C---:B------:R-:W-:Y:S01]  /*4dd0*/  ISETP.LT.AND P1, PT, R3.reuse, UR11, !P0 ;  /* 0x0000000b03007c0c */ /* 0x040fe2000c721270 */
[----:B-1----:R-:W-:Y:S01]  /*4de0*/  IMAD R3, R3, UR5, RZ ;  /* 0x0000000503037c24 */ /* 0x002fe2000f8e02ff */
[C-C-:B------:R-:W-:Y:S01]  /*4df0*/  LOP3.LUT R20, R8.reuse, 0x14, R69.reuse, 0xfe, !PT ;  /* 0x0000001408147812 */ /* 0x140fe200078efe45 */
[----:B0-----:R-:W-:Y:S01]  /*4e00*/  IMAD R14, R13, UR5, RZ ;  /* 0x000000050d0e7c24 */ /* 0x001fe2000f8e02ff */
[----:B------:R-:W-:-:S03]  /*4e10*/  LOP3.LUT R6, R8, 0x10, R69, 0xfe, !PT ;  /* 0x0000001008067812 */ /* 0x000fc600078efe45 */
[----:B------:R-:W-:Y:S02]  /*4e20*/  IMAD R12, R20, UR5, RZ ;  /* 0x00000005140c7c24 */ /* 0x000fe4000f8e02ff */
[----:B------:R-:W-:Y:S01]  /*4e30*/  IMAD R11, R6, UR5, RZ ;  /* 0x00000005060b7c24 */ /* 0x000fe2000f8e02ff */
[----:B------:R0:W1:Y:S04]  /*4e40*/  LDS R17, [R7+UR4] ;  /* 0x0000000407117984 */ /* 0x0000680008000800 */
[----:B------:R2:W3:Y:S01]  /*4e50*/  LDS R19, [R9+UR4] ;  /* 0x0000000409137984 */ /* 0x0004e20008000800 */
[----:B------:R-:W4:Y:S01]  /*4e60*/  LDCU UR4, c[0x0][0x3b4] ;  /* 0x00007680ff0477ac */ /* 0x000f220008000800 */
[----:B0-----:R-:W-:-:S05]  /*4e70*/  LOP3.LUT R7, R8, 0xc, R69, 0xfe, !PT ;  /* 0x0000000c08077812 */ /* 0x001fca00078efe45 */
[----:B--2---:R-:W-:Y:S02]  /*4e80*/  IMAD R9, R7, UR5, RZ ;  /* 0x0000000507097c24 */ /* 0x004fe4000f8e02ff */
[----:B----4-:R-:W-:Y:S01]  /*4e90*/  IMAD R4, R2, UR4, RZ ;  /* 0x0000000402047c24 */ /* 0x010fe2000f8e02ff */
[C-C-:B------:R-:W-:Y:S02]  /*4ea0*/  LOP3.LUT R2, R8.reuse, 0x4, R69.reuse, 0xfe, !PT ;  /* 0x0000000408027812 */ /* 0x140fe400078efe45 */
[----:B------:R-:W-:Y:S02]  /*4eb0*/  LOP3.LUT R8, R8, 0x8, R69, 0xfe, !PT ;  /* 0x0000000808087812 */ /* 0x000fe400078efe45 */
[----:B------:R-:W-:Y:S01]  /*4ec0*/  IADD3 R16, P2, PT, R4, UR8, RZ ;  /* 0x0000000804107c10 */ /* 0x000fe2000ff5e0ff */
[C---:B------:R-:W-:Y:S01]  /*4ed0*/  IMAD R5, R2.reuse, UR5, RZ ;  /* 0x0000000502057c24 */ /* 0x040fe2000f8e02ff */
[----:B------:R-:W-:Y:S02]  /*4ee0*/  ISETP.LT.AND P4, PT, R2, UR11, !P0 ;  /* 0x0000000b02007c0c */ /* 0x000fe4000c781270 */
[----:B------:R-:W-:-:S02]  /*4ef0*/  LEA.HI.X.SX32 R18, R4, UR9, 0x1, P2 ;  /* 0x0000000904127c11 */ /* 0x000fc400090f0eff */
[-C--:B------:R-:W-:Y:S02]  /*4f00*/  IADD3 R2, P2, PT, R3, R16.reuse, RZ ;  /* 0x0000001003027210 */ /* 0x080fe40007f5e0ff */
[----:B------:R-:W-:Y:S02]  /*4f10*/  IADD3 R4, P3, PT, R5, R16, RZ ;  /* 0x0000001005047210 */ /* 0x000fe40007f7e0ff */
[-C--:B------:R-:W-:Y:S02]  /*4f20*/  LEA.HI.X.SX32 R3, R3, R18.reuse, 0x1, P2 ;  /* 0x0000001203037211 */ /* 0x080fe400010f0eff */
[----:B-1----:R-:W-:Y:S02]  /*4f30*/  PRMT R15, R17, 0x7770, RZ ;  /* 0x00007770110f7816 */ /* 0x002fe400000000ff */
[C---:B------:R-:W-:Y:S01]  /*4f40*/  ISETP.LT.AND P5, PT, R8.reuse, UR11, !P0 ;  /* 0x0000000b08007c0c */ /* 0x040fe2000c7a1270 */
[----:B------:R-:W-:Y:S01]  /*4f50*/  IMAD R8, R8, UR5, RZ ;  /* 0x0000000508087c24 */ /* 0x000fe2000f8e02ff */
[----:B------:R-:W-:Y:S01]  /*4f60*/  LEA.HI.X.SX32 R5, R5, R18, 0x1, P3 ;  /* 0x0000001205057211 */ /* 0x000fe200018f0eff */
[----:B------:R0:W-:Y:S01]  /*4f70*/  @P1 STG.E.U8 desc[UR12][R2.64], R15 ;  /* 0x0000000f02001986 */ /* 0x0001e2000c10110c */
[----:B---3--:R-:W-:-:S02]  /*4f80*/  PRMT R21, R19, 0x7770, RZ ;  /* 0x0000777013157816 */ /* 0x008fc400000000ff */
[----:B------:R-:W-:Y:S02]  /*4f90*/  ISETP.LT.AND P3, PT, R6, UR11, !P0 ;  /* 0x0000000b06007c0c */ /* 0x000fe4000c761270 */
[C---:B------:R-:W-:Y:S01]  /*4fa0*/  IADD3 R6, P6, PT, R8.reuse, R16, RZ ;  /* 0x0000001008067210 */ /* 0x040fe20007fde0ff */
[----:B------:R1:W-:Y:S01]  /*4fb0*/  @P4 STG.E.U8 desc[UR12][R4.64], R21 ;  /* 0x0000001504004986 */ /* 0x0003e2000c10110c */
[----:B------:R-:W-:Y:S02]  /*4fc0*/  ISETP.LT.AND P4, PT, R7, UR11, !P0 ;  /* 0x0000000b07007c0c */ /* 0x000fe4000c781270 */
[----:B------:R-:W-:Y:S02]  /*4fd0*/  LEA.HI.X.SX32 R7, R8, R18, 0x1, P6 ;  /* 0x0000001208077211 */ /* 0x000fe400030f0eff */
[-C--:B------:R-:W-:Y:S01]  /*4fe0*/  IADD3 R8, P6, PT, R12, R16.reuse, RZ ;  /* 0x000000100c087210 */ /* 0x080fe20007fde0ff */
[----:B0-----:R-:W-:Y:S01]  /*4ff0*/  IMAD R15, R0, UR5, RZ ;  /* 0x00000005000f7c24 */ /* 0x001fe2000f8e02ff */
[----:B------:R-:W-:-:S02]  /*5000*/  IADD3 R2, P1, PT, R9, R16, RZ ;  /* 0x0000001009027210 */ /* 0x000fc40007f3e0ff */
[----:B------:R-:W-:Y:S02]  /*5010*/  PRMT R23, R17, 0x7771, RZ ;  /* 0x0000777111177816 */ /* 0x000fe400000000ff */
[----:B------:R-:W-:Y:S02]  /*5020*/  LEA.HI.X.SX32 R3, R9, R18, 0x1, P1 ;  /* 0x0000001209037211 */ /* 0x000fe400008f0eff */
[CC--:B-1----:R-:W-:Y:S02]  /*5030*/  IADD3 R4, P2, PT, R11.reuse, R16.reuse, RZ ;  /* 0x000000100b047210 */ /* 0x0c2fe40007f5e0ff */
[----:B------:R-:W-:Y:S02]  /*5040*/  IADD3 R10, P1, PT, R14, R16, RZ ;  /* 0x000000100e0a7210 */ /* 0x000fe40007f3e0ff */
[----:B------:R-:W-:Y:S02]  /*5050*/  LEA.HI.X.SX32 R5, R11, R18, 0x1, P2 ;  /* 0x000000120b057211 */ /* 0x000fe400010f0eff */
[----:B------:R-:W-:-:S02]  /*5060*/  ISETP.LT.AND P2, PT, R20, UR11, !P0 ;  /* 0x0000000b14007c0c */ /* 0x000fc4000c741270 */
[-C--:B------:R-:W-:Y:S02]  /*5070*/  LEA.HI.X.SX32 R9, R12, R18.reuse, 0x1, P6 ;  /* 0x000000120c097211 */ /* 0x080fe400030f0eff */
[----:B------:R-:W-:Y:S02]  /*5080*/  LEA.HI.X.SX32 R11, R14, R18, 0x1, P1 ;  /* 0x000000120e0b7211 */ /* 0x000fe400008f0eff */
[----:B------:R-:W-:Y:S02]  /*5090*/  IADD3 R12, P6, PT, R15, R16, RZ ;  /* 0x000000100f0c7210 */ /* 0x000fe40007fde0ff */
[----:B------:R-:W-:Y:S02]  /*50a0*/  ISETP.LT.AND P1, PT, R13, UR11, !P0 ;  /* 0x0000000b0d007c0c */ /* 0x000fe4000c721270 */
[----:B------:R-:W-:Y:S02]  /*50b0*/  ISETP.LT.AND P0, PT, R0, UR11, !P0 ;  /* 0x0000000b00007c0c */ /* 0x000fe4000c701270 */
[----:B------:R-:W-:-:S02]  /*50c0*/  PRMT R21, R17, 0x7772, RZ ;  /* 0x0000777211157816 */ /* 0x000fc400000000ff */
[----:B------:R-:W-:Y:S02]  /*50d0*/  LEA.HI.X.SX32 R13, R15, R18, 0x1, P6 ;  /* 0x000000120f0d7211 */ /* 0x000fe400030f0eff */
[C---:B------:R-:W-:Y:S01]  /*50e0*/  PRMT R15, R19.reuse, 0x7772, RZ ;  /* 0x00007772130f7816 */ /* 0x040fe200000000ff */
[----:B------:R0:W-:Y:S01]  /*50f0*/  @P5 STG.E.U8 desc[UR12][R6.64], R21 ;  /* 0x0000001506005986 */ /* 0x0001e2000c10110c */
[----:B------:R-:W-:Y:S02]  /*5100*/  PRMT R25, R19, 0x7771, RZ ;  /* 0x0000777113197816 */ /* 0x000fe400000000ff */
[----:B------:R-:W-:Y:S01]  /*5110*/  PRMT R17, R17, 0x7773, RZ ;  /* 0x0000777311117816 */ /* 0x000fe200000000ff */
[----:B------:R0:W-:Y:S01]  /*5120*/  @P4 STG.E.U8 desc[UR12][R2.64], R15 ;  /* 0x0000000f02004986 */ /* 0x0001e2000c10110c */
[----:B------:R-:W-:-:S03]  /*5130*/  PRMT R19, R19, 0x7773, RZ ;  /* 0x0000777313137816 */ /* 0x000fc600000000ff */
[----:B------:R0:W-:Y:S04]  /*5140*/  @P3 STG.E.U8 desc[UR12][R4.64], R23 ;  /* 0x0000001704003986 */ /* 0x0001e8000c10110c */
[----:B------:R0:W-:Y:S04]  /*5150*/  @P2 STG.E.U8 desc[UR12][R8.64], R25 ;  /* 0x0000001908002986 */ /* 0x0001e8000c10110c */
[----:B------:R0:W-:Y:S01]  /*5160*/  @P1 STG.E.U8 desc[UR12][R10.64], R17 ;  /* 0x000000110a001986 */ /* 0x0001e2000c10110c */
[----:B------:R-:W-:Y:S05]  /*5170*/  @!P0 EXIT ;  /* 0x000000000000894d */ /* 0x000fea0003800000 */
[----:B------:R-:W-:Y:S01]  /*5180*/  STG.E.U8 desc[UR12][R12.64], R19 ;  /* 0x000000130c007986 */ /* 0x000fe2000c10110c */
[----:B------:R-:W-:Y:S05]  /*5190*/  EXIT ;  /* 0x000000000000794d */ /* 0x000fea0003800000 */
.L_x_3:
[----:B------:R-:W-:-:S00]  /*51a0*/  BRA `(.L_x_3) ;  /* 0xfffffffc00fc7947 */ /* 0x000fc0000383ffff */
[----:B------:R-:W-:-:S00]  /*51b0*/  NOP ;  /* 0x0000000000007918 */ /* 0x000fc00000000000 */
        /* <DEDUP_REMOVED lines=12> */
.L_x_4:


//--------------------- .nv.shared.matmul_kernel  --------------------------
	.section	.nv.shared.matmul_kernel,"aw",@nobits
	.sectionflags	@""
	.align	16
	.zero		1024


//--------------------- .nv.shared.reserved.0     --------------------------
	.section	.nv.shared.reserved.0,"aw",@nobits
	.weak		__nv_reservedSMEM_offset_0_alias
	.size		__nv_reservedSMEM_offset_0_alias, 0, 64
	.other		__nv_reservedSMEM_offset_0_alias,@"STO_CUDA_RESERVED_SHARED STV_DEFAULT"
__nv_reservedSMEM_offset_0_alias:
	.zero		0
	.zero		64


//--------------------- .nv.constant0.matmul_kernel --------------------------
	.section	.nv.constant0.matmul_kernel,"a",@progbits
	.sectionflags	@""
	.align	4
.nv.constant0.matmul_kernel:
	.zero		976


//--------------------- SYMBOLS --------------------------

	.type		.nv.reservedSmem.offset0,@object
	.size		.nv.reservedSmem.offset0,0x4
	.type		.nv.reservedSmem.cap,@object
	.size		.nv.reservedSmem.cap,0x4
